def matmul_kernel(
    a_ptr,
    b_ptr,
    c_ptr,
    M,
    N,
    K,
    stride_am,
    stride_ak,
    stride_bk,
    stride_bn,
    stride_cm,
    stride_cn,
    BLOCK_M: tl.constexpr,
    BLOCK_N: tl.constexpr,
    BLOCK_K: tl.constexpr,
    GROUP_M: tl.constexpr,
):
    pid = tl.program_id(axis=0)
    num_pid_m = tl.cdiv(M, BLOCK_M)
    num_pid_n = tl.cdiv(N, BLOCK_N)
    num_pid_in_group = GROUP_M * num_pid_n
    group_id = pid // num_pid_in_group
    first_pid_m = group_id * GROUP_M
    group_size_m = min(num_pid_m - first_pid_m, GROUP_M)
    pid_m = first_pid_m + ((pid % num_pid_in_group) % group_size_m)
    pid_n = (pid % num_pid_in_group) // group_size_m

    offs_am = (pid_m * BLOCK_M + tl.arange(0, BLOCK_M)) % M
    offs_bn = (pid_n * BLOCK_N + tl.arange(0, BLOCK_N)) % N
    offs_k = tl.arange(0, BLOCK_K)
    a_ptrs = a_ptr + offs_am[:, None] * stride_am + offs_k[None, :] * stride_ak
    b_ptrs = b_ptr + offs_k[:, None] * stride_bk + offs_bn[None, :] * stride_bn

    acc = tl.zeros((BLOCK_M, BLOCK_N), dtype=tl.float32)
    for kk in range(0, tl.cdiv(K, BLOCK_K)):
        a = tl.load(a_ptrs, mask=offs_k[None, :] < K - kk * BLOCK_K, other=0.0)
        b = tl.load(b_ptrs, mask=offs_k[:, None] < K - kk * BLOCK_K, other=0.0)
        acc = tl.dot(a, b, acc)
        a_ptrs += BLOCK_K * stride_ak
        b_ptrs += BLOCK_K * stride_bk

    c = acc.to(c_ptr.dtype.element_ty)
    offs_cm = pid_m * BLOCK_M + tl.arange(0, BLOCK_M)
    offs_cn = pid_n * BLOCK_N + tl.arange(0, BLOCK_N)
    c_ptrs = c_ptr + offs_cm[:, None] * stride_cm + offs_cn[None, :] * stride_cn
    mask = (offs_cm[:, None] < M) & (offs_cn[None, :] < N)
    tl.store(c_ptrs, c, mask=mask)

# config = {"BLOCK_K": 32, "BLOCK_M": 128, "BLOCK_N": 16, "GROUP_M": 8, "arch": "sm_90", "dtype": "bf16", "num_ctas": 1, "num_stages": 2, "num_warps": 2}
# arch = sm_90


// ===== COMPILED SASS (sm_90a) =====

	.target	sm_90a

	.elftype	@"ET_EXEC"


//--------------------- .note.nv.tkinfo           --------------------------
	.section	.note.nv.tkinfo,"",@"SHT_NOTE"
	.sectionflags	@"SHF_NOTE_NV_TKINFO"
	.tkinfo
        /*0018*/ 	.word	0x00000002
        /*0030*/ 	.string	""
        /*0030*/ 	.string	"ptxas"
        /*0030*/ 	.string	"Cuda compilation tools, release 13.0, V13.0.88"
        /*0030*/ 	.string	"Build cuda_13.0.r13.0/compiler.36424714_0"
        /*0030*/ 	.string	"-v  -suppress-debug-info  -lineinfo  -arch sm_90a "



//--------------------- .note.nv.cuinfo           --------------------------
	.section	.note.nv.cuinfo,"",@"SHT_NOTE"
	.sectionflags	@"SHF_NOTE_NV_CUINFO"
        /*0018*/ 	.short	0x0002
        /*001a*/ 	.short	0x005a
        /*001c*/ 	.short	0x0082
	.zero		2


//--------------------- .nv.info                  --------------------------
	.section	.nv.info,"",@"SHT_CUDA_INFO"
	.align	4


	//----- nvinfo : EIATTR_REGCOUNT
	.align		4
        /*0000*/ 	.byte	0x04, 0x2f
        /*0002*/ 	.short	(.L_1 - .L_0)
	.align		4
.L_0:
        /*0004*/ 	.word	index@(matmul_kernel)
        /*0008*/ 	.word	0x000000ff


	//----- nvinfo : EIATTR_FRAME_SIZE
	.align		4
.L_1:
        /*000c*/ 	.byte	0x04, 0x11
        /*000e*/ 	.short	(.L_3 - .L_2)
	.align		4
.L_2:
        /*0010*/ 	.word	index@(matmul_kernel)
        /*0014*/ 	.word	0x00000058


	//----- nvinfo : EIATTR_MIN_STACK_SIZE
	.align		4
.L_3:
        /*0018*/ 	.byte	0x04, 0x12
        /*001a*/ 	.short	(.L_5 - .L_4)
	.align		4
.L_4:
        /*001c*/ 	.word	index@(matmul_kernel)
        /*0020*/ 	.word	0x00000058
.L_5:


//--------------------- .nv.compat                --------------------------
	.section	.nv.compat,"",@"SHT_CUDA_COMPAT_INFO"
	.align	4
        /*0000*/ 	.byte	0x02, 0x09, 0x01, 0x00, 0x02, 0x02, 0x01, 0x00, 0x02, 0x05, 0x05, 0x00, 0x03, 0x07, 0x01, 0x01
        /*0010*/ 	.byte	0x02, 0x03, 0x00, 0x00, 0x02, 0x06, 0x01, 0x00, 0x04, 0x0b, 0x08, 0x00, 0x00, 0x00, 0x00, 0x00
        /*0020*/ 	.byte	0x00, 0x00, 0x00, 0x00


//--------------------- .nv.info.matmul_kernel    --------------------------
	.section	.nv.info.matmul_kernel,"",@"SHT_CUDA_INFO"
	.sectionflags	@""
	.align	4


	//----- nvinfo : EIATTR_CUDA_API_VERSION
	.align		4
        /*0000*/ 	.byte	0x04, 0x37
        /*0002*/ 	.short	(.L_7 - .L_6)
.L_6:
        /*0004*/ 	.word	0x00000082


	//----- nvinfo : EIATTR_KPARAM_INFO
	.align		4
.L_7:
        /*0008*/ 	.byte	0x04, 0x17
        /*000a*/ 	.short	(.L_9 - .L_8)
.L_8:
        /*000c*/ 	.word	0x00000000
        /*0010*/ 	.short	0x000d
        /*0012*/ 	.short	0x0048
        /*0014*/ 	.byte	0x00, 0xf4, 0x21, 0x00


	//----- nvinfo : EIATTR_KPARAM_INFO
	.align		4
.L_9:
        /*0018*/ 	.byte	0x04, 0x17
        /*001a*/ 	.short	(.L_11 - .L_10)
.L_10:
        /*001c*/ 	.word	0x00000000
        /*0020*/ 	.short	0x000c
        /*0022*/ 	.short	0x0040
        /*0024*/ 	.byte	0x00, 0xf4, 0x21, 0x00


	//----- nvinfo : EIATTR_KPARAM_INFO
	.align		4
.L_11:
        /*0028*/ 	.byte	0x04, 0x17
        /*002a*/ 	.short	(.L_13 - .L_12)
.L_12:
        /*002c*/ 	.word	0x00000000
        /*0030*/ 	.short	0x000b
        /*0032*/ 	.short	0x0038
        /*0034*/ 	.byte	0x00, 0xf0, 0x11, 0x00


	//----- nvinfo : EIATTR_KPARAM_INFO
	.align		4
.L_13:
        /*0038*/ 	.byte	0x04, 0x17
        /*003a*/ 	.short	(.L_15 - .L_14)
.L_14:
        /*003c*/ 	.word	0x00000000
        /*0040*/ 	.short	0x000a
        /*0042*/ 	.short	0x0034
        /*0044*/ 	.byte	0x00, 0xf0, 0x11, 0x00


	//----- nvinfo : EIATTR_KPARAM_INFO
	.align		4
.L_15:
        /*0048*/ 	.byte	0x04, 0x17
        /*004a*/ 	.short	(.L_17 - .L_16)
.L_16:
        /*004c*/ 	.word	0x00000000
        /*0050*/ 	.short	0x0009
        /*0052*/ 	.short	0x0030
        /*0054*/ 	.byte	0x00, 0xf0, 0x11, 0x00


	//----- nvinfo : EIATTR_KPARAM_INFO
	.align		4
.L_17:
        /*0058*/ 	.byte	0x04, 0x17
        /*005a*/ 	.short	(.L_19 - .L_18)
.L_18:
        /*005c*/ 	.word	0x00000000
        /*0060*/ 	.short	0x0008
        /*0062*/ 	.short	0x002c
        /*0064*/ 	.byte	0x00, 0xf0, 0x11, 0x00


	//----- nvinfo : EIATTR_KPARAM_INFO
	.align		4
.L_19:
        /*0068*/ 	.byte	0x04, 0x17
        /*006a*/ 	.short	(.L_21 - .L_20)
.L_20:
        /*006c*/ 	.word	0x00000000
        /*0070*/ 	.short	0x0007
        /*0072*/ 	.short	0x0028
        /*0074*/ 	.byte	0x00, 0xf0, 0x11, 0x00


	//----- nvinfo : EIATTR_KPARAM_INFO
	.align		4
.L_21:
        /*0078*/ 	.byte	0x04, 0x17
        /*007a*/ 	.short	(.L_23 - .L_22)
.L_22:
        /*007c*/ 	.word	0x00000000
        /*0080*/ 	.short	0x0006
        /*0082*/ 	.short	0x0024
        /*0084*/ 	.byte	0x00, 0xf0, 0x11, 0x00


	//----- nvinfo : EIATTR_KPARAM_INFO
	.align		4
.L_23:
        /*0088*/ 	.byte	0x04, 0x17
        /*008a*/ 	.short	(.L_25 - .L_24)
.L_24:
        /*008c*/ 	.word	0x00000000
        /*0090*/ 	.short	0x0005
        /*0092*/ 	.short	0x0020
        /*0094*/ 	.byte	0x00, 0xf0, 0x11, 0x00


	//----- nvinfo : EIATTR_KPARAM_INFO
	.align		4
.L_25:
        /*0098*/ 	.byte	0x04, 0x17
        /*009a*/ 	.short	(.L_27 - .L_26)
.L_26:
        /*009c*/ 	.word	0x00000000
        /*00a0*/ 	.short	0x0004
        /*00a2*/ 	.short	0x001c
        /*00a4*/ 	.byte	0x00, 0xf0, 0x11, 0x00


	//----- nvinfo : EIATTR_KPARAM_INFO
	.align		4
.L_27:
        /*00a8*/ 	.byte	0x04, 0x17
        /*00aa*/ 	.short	(.L_29 - .L_28)
.L_28:
        /*00ac*/ 	.word	0x00000000
        /*00b0*/ 	.short	0x0003
        /*00b2*/ 	.short	0x0018
        /*00b4*/ 	.byte	0x00, 0xf0, 0x11, 0x00


	//----- nvinfo : EIATTR_KPARAM_INFO
	.align		4
.L_29:
        /*00b8*/ 	.byte	0x04, 0x17
        /*00ba*/ 	.short	(.L_31 - .L_30)
.L_30:
        /*00bc*/ 	.word	0x00000000
        /*00c0*/ 	.short	0x0002
        /*00c2*/ 	.short	0x0010
        /*00c4*/ 	.byte	0x00, 0xf4, 0x21, 0x00


	//----- nvinfo : EIATTR_KPARAM_INFO
	.align		4
.L_31:
        /*00c8*/ 	.byte	0x04, 0x17
        /*00ca*/ 	.short	(.L_33 - .L_32)
.L_32:
        /*00cc*/ 	.word	0x00000000
        /*00d0*/ 	.short	0x0001
        /*00d2*/ 	.short	0x0008
        /*00d4*/ 	.byte	0x00, 0xf4, 0x21, 0x00


	//----- nvinfo : EIATTR_KPARAM_INFO
	.align		4
.L_33:
        /*00d8*/ 	.byte	0x04, 0x17
        /*00da*/ 	.short	(.L_35 - .L_34)
.L_34:
        /*00dc*/ 	.word	0x00000000
        /*00e0*/ 	.short	0x0000
        /*00e2*/ 	.short	0x0000
        /*00e4*/ 	.byte	0x00, 0xf4, 0x21, 0x00


	//----- nvinfo : EIATTR_SPARSE_MMA_MASK
	.align		4
.L_35:
        /*00e8*/ 	.byte	0x03, 0x50
        /*00ea*/ 	.short	0x0000


	//----- nvinfo : EIATTR_MAXREG_COUNT
	.align		4
        /*00ec*/ 	.byte	0x03, 0x1b
        /*00ee*/ 	.short	0x00ff


	//----- nvinfo : EIATTR_NUM_BARRIERS
	.align		4
        /*00f0*/ 	.byte	0x02, 0x4c
        /*00f2*/ 	.byte	0x01
	.zero		1


	//----- nvinfo : EIATTR_ANNOTATIONS
	.align		4
        /*00f4*/ 	.byte	0x04, 0x55
        /*00f6*/ 	.short	(.L_37 - .L_36)


	//   ....[0]....
.L_36:
        /*00f8*/ 	.word	0x00000001
        /*00fc*/ 	.byte	0xc0, 0x05, 0x00, 0x00, 0x01, 0x00, 0x00, 0x00, 0xd0, 0x05, 0x00, 0x00, 0x01, 0x00, 0x00, 0x00
        /* <DEDUP_REMOVED lines=15> */
        /*01fc*/ 	.byte	0x50, 0x3b, 0x00, 0x00, 0x01, 0x00, 0x00, 0x00, 0x60, 0x3b, 0x00, 0x00


	//----- nvinfo : EIATTR_MERCURY_ISA_VERSION
	.align		4
.L_37:
        /*0208*/ 	.byte	0x03, 0x5f
        /*020a*/ 	.short	0x0101


	//----- nvinfo : EIATTR_EXIT_INSTR_OFFSETS
	.align		4
        /*020c*/ 	.byte	0x04, 0x1c
        /*020e*/ 	.short	(.L_39 - .L_38)


	//   ....[0]....
.L_38:
        /*0210*/ 	.word	0x00004780


	//   ....[1]....
        /*0214*/ 	.word	0x000047b0


	//----- nvinfo : EIATTR_REQNTID
	.align		4
.L_39:
        /*0218*/ 	.byte	0x04, 0x10
        /*021a*/ 	.short	(.L_41 - .L_40)
.L_40:
        /*021c*/ 	.word	0x00000040
        /*0220*/ 	.word	0x00000001
        /*0224*/ 	.word	0x00000001


	//----- nvinfo : EIATTR_CBANK_PARAM_SIZE
	.align		4
.L_41:
        /*0228*/ 	.byte	0x03, 0x19
        /*022a*/ 	.short	0x0050


	//----- nvinfo : EIATTR_PARAM_CBANK
	.align		4
        /*022c*/ 	.byte	0x04, 0x0a
        /*022e*/ 	.short	(.L_43 - .L_42)
	.align		4
.L_42:
        /*0230*/ 	.word	index@(.nv.constant0.matmul_kernel)
        /*0234*/ 	.short	0x0210
        /*0236*/ 	.short	0x0050


	//----- nvinfo : EIATTR_SW_WAR
	.align		4
.L_43:
        /*0238*/ 	.byte	0x04, 0x36
        /*023a*/ 	.short	(.L_45 - .L_44)
.L_44:
        /*023c*/ 	.word	0x00000008
.L_45:


//--------------------- .nv.callgraph             --------------------------
	.section	.nv.callgraph,"",@"SHT_CUDA_CALLGRAPH"
	.align	4
	.sectionentsize	8
	.align		4
        /*0000*/ 	.word	0x00000000
	.align		4
        /*0004*/ 	.word	0xffffffff
	.align		4
        /*0008*/ 	.word	0x00000000
	.align		4
        /*000c*/ 	.word	0xfffffffe
	.align		4
        /*0010*/ 	.word	0x00000000
	.align		4
        /*0014*/ 	.word	0xfffffffd
	.align		4
        /*0018*/ 	.word	0x00000000
	.align		4
        /*001c*/ 	.word	0xfffffffc


//--------------------- .text.matmul_kernel       --------------------------
	.section	.text.matmul_kernel,"ax",@progbits
	.align	128
        .global         matmul_kernel
        .type           matmul_kernel,@function
        .size           matmul_kernel,(.L_x_3 - matmul_kernel)
        .other          matmul_kernel,@"STO_CUDA_ENTRY STV_DEFAULT"
matmul_kernel:
.text.matmul_kernel:
[----:B------:R-:W0:Y:S08]  /*0000*/  LDC R1, c[0x0][0x28] ;  /* 0x00000a00ff017b82 */ /* 0x000e300000000800 */
[----:B------:R-:W1:Y:S01]  /*0010*/  LDC.64 R2, c[0x0][0x228] ;  /* 0x00008a00ff027b82 */ /* 0x000e620000000a00 */
[----:B------:R-:W2:Y:S01]  /*0020*/  S2R R7, SR_CTAID.X ;  /* 0x0000000000077919 */ /* 0x000ea20000002500 */
[----:B0-----:R-:W-:Y:S01]  /*0030*/  VIADD R1, R1, 0xffffffa8 ;  /* 0xffffffa801017836 */ /* 0x001fe20000000000 */
[----:B------:R-:W-:Y:S01]  /*0040*/  UMOV UR4, 0x400 ;  /* 0x0000040000047882 */ /* 0x000fe20000000000 */
[----:B------:R-:W-:Y:S01]  /*0050*/  ULDC.64 UR6, c[0x0][0x208] ;  /* 0x0000820000067ab9 */ /* 0x000fe20000000a00 */
[----:B------:R-:W0:Y:S01]  /*0060*/  S2R R29, SR_TID.X ;  /* 0x00000000001d7919 */ /* 0x000e220000002100 */
[----:B------:R-:W-:-:S02]  /*0070*/  CS2R R14, SRZ ;  /* 0x00000000000e7805 */ /* 0x000fc4000001ff00 */
[----:B------:R-:W-:Y:S01]  /*0080*/  CS2R R16, SRZ ;  /* 0x0000000000107805 */ /* 0x000fe2000001ff00 */
[----:B------:R-:W3:Y:S01]  /*0090*/  S2UR UR5, SR_CgaCtaId ;  /* 0x00000000000579c3 */ /* 0x000ee20000008800 */
[----:B------:R-:W-:Y:S02]  /*00a0*/  CS2R R18, SRZ ;  /* 0x0000000000127805 */ /* 0x000fe4000001ff00 */
[----:B------:R-:W-:Y:S02]  /*00b0*/  CS2R R20, SRZ ;  /* 0x0000000000147805 */ /* 0x000fe4000001ff00 */
[----:B------:R-:W-:Y:S02]  /*00c0*/  CS2R R22, SRZ ;  /* 0x0000000000167805 */ /* 0x000fe4000001ff00 */
[----:B------:R-:W-:Y:S02]  /*00d0*/  CS2R R24, SRZ ;  /* 0x0000000000187805 */ /* 0x000fe4000001ff00 */
[----:B------:R-:W-:Y:S01]  /*00e0*/  CS2R R26, SRZ ;  /* 0x00000000001a7805 */ /* 0x000fe2000001ff00 */
[----:B-1----:R-:W-:-:S05]  /*00f0*/  VIADD R0, R3, 0xf ;  /* 0x0000000f03007836 */ /* 0x002fca0000000000 */
[----:B------:R-:W-:Y:S01]  /*0100*/  SHF.R.S32.HI R5, RZ, 0x1f, R0 ;  /* 0x0000001fff057819 */ /* 0x000fe20000011400 */
[----:B---3--:R-:W-:-:S03]  /*0110*/  ULEA UR4, UR5, UR4, 0x18 ;  /* 0x0000000405047291 */ /* 0x008fc6000f8ec03f */
[----:B------:R-:W-:Y:S02]  /*0120*/  LEA.HI R5, R5, R0, RZ, 0x4 ;  /* 0x0000000005057211 */ /* 0x000fe400078f20ff */
[----:B--2---:R-:W-:Y:S02]  /*0130*/  IABS R10, R7 ;  /* 0x00000007000a7213 */ /* 0x004fe40000000000 */
[----:B------:R-:W-:Y:S02]  /*0140*/  SHF.R.S32.HI R5, RZ, 0x4, R5 ;  /* 0x00000004ff057819 */ /* 0x000fe40000011405 */
[----:B0-----:R-:W-:-:S03]  /*0150*/  LOP3.LUT R28, R29, 0x3f, RZ, 0xc0, !PT ;  /* 0x0000003f1d1c7812 */ /* 0x001fc600078ec0ff */
[----:B------:R-:W-:-:S05]  /*0160*/  IMAD.SHL.U32 R6, R5, 0x8, RZ ;  /* 0x0000000805067824 */ /* 0x000fca00078e00ff */
[-C--:B------:R-:W-:Y:S02]  /*0170*/  IABS R9, R6.reuse ;  /* 0x0000000600097213 */ /* 0x080fe40000000000 */
[----:B------:R-:W-:Y:S02]  /*0180*/  IABS R12, R6 ;  /* 0x00000006000c7213 */ /* 0x000fe40000000000 */
[----:B------:R-:W0:Y:S08]  /*0190*/  I2F.RP R0, R9 ;  /* 0x0000000900007306 */ /* 0x000e300000209400 */
[----:B0-----:R-:W0:Y:S02]  /*01a0*/  MUFU.RCP R0, R0 ;  /* 0x0000000000007308 */ /* 0x001e240000001000 */
[----:B0-----:R-:W-:-:S02]  /*01b0*/  VIADD R4, R0, 0xffffffe ;  /* 0x0ffffffe00047836 */ /* 0x001fc40000000000 */
[----:B------:R-:W-:-:S04]  /*01c0*/  IMAD.MOV R0, RZ, RZ, -R12 ;  /* 0x000000ffff007224 */ /* 0x000fc800078e0a0c */
[----:B------:R0:W1:Y:S02]  /*01d0*/  F2I.FTZ.U32.TRUNC.NTZ R5, R4 ;  /* 0x0000000400057305 */ /* 0x000064000021f000 */
[----:B0-----:R-:W-:Y:S02]  /*01e0*/  IMAD.MOV.U32 R4, RZ, RZ, RZ ;  /* 0x000000ffff047224 */ /* 0x001fe400078e00ff */
[----:B-1----:R-:W-:-:S04]  /*01f0*/  IMAD.MOV R8, RZ, RZ, -R5 ;  /* 0x000000ffff087224 */ /* 0x002fc800078e0a05 */
[----:B------:R-:W-:Y:S02]  /*0200*/  IMAD R11, R8, R9, RZ ;  /* 0x00000009080b7224 */ /* 0x000fe400078e02ff */
[----:B------:R-:W-:Y:S02]  /*0210*/  IMAD.MOV.U32 R8, RZ, RZ, R10 ;  /* 0x000000ffff087224 */ /* 0x000fe400078e000a */
[----:B------:R-:W-:-:S06]  /*0220*/  IMAD.HI.U32 R5, R5, R11, R4 ;  /* 0x0000000b05057227 */ /* 0x000fcc00078e0004 */
[----:B------:R-:W-:-:S04]  /*0230*/  IMAD.HI.U32 R5, R5, R8, RZ ;  /* 0x0000000805057227 */ /* 0x000fc800078e00ff */
[----:B------:R-:W-:-:S05]  /*0240*/  IMAD R0, R5, R0, R8 ;  /* 0x0000000005007224 */ /* 0x000fca00078e0208 */
[----:B------:R-:W-:-:S13]  /*0250*/  ISETP.GT.U32.AND P1, PT, R9, R0, PT ;  /* 0x000000000900720c */ /* 0x000fda0003f24070 */
[----:B------:R-:W-:Y:S02]  /*0260*/  @!P1 IMAD.IADD R0, R0, 0x1, -R9 ;  /* 0x0000000100009824 */ /* 0x000fe400078e0a09 */
[----:B------:R-:W-:Y:S01]  /*0270*/  @!P1 VIADD R5, R5, 0x1 ;  /* 0x0000000105059836 */ /* 0x000fe20000000000 */
[----:B------:R-:W-:Y:S02]  /*0280*/  ISETP.NE.AND P1, PT, R6, RZ, PT ;  /* 0x000000ff0600720c */ /* 0x000fe40003f25270 */
[----:B------:R-:W-:Y:S02]  /*0290*/  ISETP.GE.U32.AND P0, PT, R0, R9, PT ;  /* 0x000000090000720c */ /* 0x000fe40003f06070 */
[----:B------:R-:W-:-:S04]  /*02a0*/  LOP3.LUT R0, R7, R6, RZ, 0x3c, !PT ;  /* 0x0000000607007212 */ /* 0x000fc800078e3cff */
[----:B------:R-:W-:Y:S01]  /*02b0*/  ISETP.GE.AND P2, PT, R0, RZ, PT ;  /* 0x000000ff0000720c */ /* 0x000fe20003f46270 */
[----:B------:R-:W-:-:S06]  /*02c0*/  VIADD R0, R2, 0x7f ;  /* 0x0000007f02007836 */ /* 0x000fcc0000000000 */
[----:B------:R-:W-:-:S04]  /*02d0*/  @P0 VIADD R5, R5, 0x1 ;  /* 0x0000000105050836 */ /* 0x000fc80000000000 */
[----:B------:R-:W-:Y:S01]  /*02e0*/  IMAD.MOV.U32 R4, RZ, RZ, R5 ;  /* 0x000000ffff047224 */ /* 0x000fe200078e0005 */
[----:B------:R-:W-:-:S03]  /*02f0*/  SHF.R.S32.HI R5, RZ, 0x1f, R0 ;  /* 0x0000001fff057819 */ /* 0x000fc60000011400 */
[----:B------:R-:W-:Y:S01]  /*0300*/  @!P2 IMAD.MOV R4, RZ, RZ, -R4 ;  /* 0x000000ffff04a224 */ /* 0x000fe200078e0a04 */
[----:B------:R-:W-:Y:S02]  /*0310*/  @!P1 LOP3.LUT R4, RZ, R6, RZ, 0x33, !PT ;  /* 0x00000006ff049212 */ /* 0x000fe400078e33ff */
[----:B------:R-:W-:Y:S02]  /*0320*/  LEA.HI R5, R5, R0, RZ, 0x7 ;  /* 0x0000000005057211 */ /* 0x000fe400078f38ff */
[----:B------:R-:W-:Y:S01]  /*0330*/  SHF.L.U32 R10, R4, 0x3, RZ ;  /* 0x00000003040a7819 */ /* 0x000fe200000006ff */
[----:B------:R-:W-:-:S03]  /*0340*/  IMAD.MOV R4, RZ, RZ, -R4 ;  /* 0x000000ffff047224 */ /* 0x000fc600078e0a04 */
[----:B------:R-:W-:Y:S01]  /*0350*/  LEA.HI.SX32 R5, R5, -R10, 0x19 ;  /* 0x8000000a05057211 */ /* 0x000fe200078fcaff */
[----:B------:R-:W-:-:S03]  /*0360*/  IMAD R6, R6, R4, R7 ;  /* 0x0000000406067224 */ /* 0x000fc600078e0207 */
[----:B------:R-:W-:Y:S02]  /*0370*/  VIMNMX R13, R5, 0x8, PT ;  /* 0x00000008050d7848 */ /* 0x000fe40003fe0100 */
[----:B------:R-:W-:Y:S02]  /*0380*/  IABS R11, R6 ;  /* 0x00000006000b7213 */ /* 0x000fe40000000000 */
[----:B------:R-:W-:-:S04]  /*0390*/  IABS R9, R13 ;  /* 0x0000000d00097213 */ /* 0x000fc80000000000 */
[----:B------:R-:W0:Y:S08]  /*03a0*/  I2F.RP R0, R9 ;  /* 0x0000000900007306 */ /* 0x000e300000209400 */
[----:B0-----:R-:W0:Y:S02]  /*03b0*/  MUFU.RCP R0, R0 ;  /* 0x0000000000007308 */ /* 0x001e240000001000 */
[----:B0-----:R-:W-:-:S06]  /*03c0*/  VIADD R5, R0, 0xffffffe ;  /* 0x0ffffffe00057836 */ /* 0x001fcc0000000000 */
[----:B------:R-:W0:Y:S02]  /*03d0*/  F2I.FTZ.U32.TRUNC.NTZ R5, R5 ;  /* 0x0000000500057305 */ /* 0x000e24000021f000 */
[----:B0-----:R-:W-:-:S04]  /*03e0*/  IMAD.MOV R8, RZ, RZ, -R5 ;  /* 0x000000ffff087224 */ /* 0x001fc800078e0a05 */
[----:B------:R-:W-:Y:S01]  /*03f0*/  IMAD.MOV.U32 R4, RZ, RZ, R8 ;  /* 0x000000ffff047224 */ /* 0x000fe200078e0008 */
[----:B------:R-:W-:-:S03]  /*0400*/  IABS R8, R13 ;  /* 0x0000000d00087213 */ /* 0x000fc60000000000 */
[----:B------:R-:W-:Y:S02]  /*0410*/  IMAD R7, R4, R9, RZ ;  /* 0x0000000904077224 */ /* 0x000fe400078e02ff */
[----:B------:R-:W-:Y:S02]  /*0420*/  IMAD.MOV.U32 R4, RZ, RZ, RZ ;  /* 0x000000ffff047224 */ /* 0x000fe400078e00ff */
[----:B------:R-:W-:Y:S02]  /*0430*/  IMAD.MOV R0, RZ, RZ, -R8 ;  /* 0x000000ffff007224 */ /* 0x000fe400078e0a08 */
[----:B------:R-:W-:Y:S01]  /*0440*/  IMAD.HI.U32 R4, R5, R7, R4 ;  /* 0x0000000705047227 */ /* 0x000fe200078e0004 */
[----:B------:R-:W0:Y:S05]  /*0450*/  LDC R8, c[0x0][0x230] ;  /* 0x00008c00ff087b82 */ /* 0x000e2a0000000800 */
[----:B------:R-:W-:-:S04]  /*0460*/  IMAD.HI.U32 R4, R4, R11, RZ ;  /* 0x0000000b04047227 */ /* 0x000fc800078e00ff */
[----:B------:R-:W-:-:S05]  /*0470*/  IMAD R0, R4, R0, R11 ;  /* 0x0000000004007224 */ /* 0x000fca00078e020b */
[----:B------:R-:W-:Y:S01]  /*0480*/  ISETP.GT.U32.AND P1, PT, R9, R0, PT ;  /* 0x000000000900720c */ /* 0x000fe20003f24070 */
[----:B0-----:R-:W-:-:S12]  /*0490*/  VIADD R8, R8, 0x1f ;  /* 0x0000001f08087836 */ /* 0x001fd80000000000 */
[----:B------:R-:W-:Y:S02]  /*04a0*/  @!P1 IMAD.IADD R0, R0, 0x1, -R9 ;  /* 0x0000000100009824 */ /* 0x000fe400078e0a09 */
[----:B------:R-:W-:Y:S01]  /*04b0*/  @!P1 VIADD R4, R4, 0x1 ;  /* 0x0000000104049836 */ /* 0x000fe20000000000 */
[----:B------:R-:W-:Y:S02]  /*04c0*/  ISETP.NE.AND P1, PT, R13, RZ, PT ;  /* 0x000000ff0d00720c */ /* 0x000fe40003f25270 */
[----:B------:R-:W-:Y:S02]  /*04d0*/  ISETP.GE.U32.AND P0, PT, R0, R9, PT ;  /* 0x000000090000720c */ /* 0x000fe40003f06070 */
[----:B------:R-:W-:-:S04]  /*04e0*/  LOP3.LUT R0, R6, R13, RZ, 0x3c, !PT ;  /* 0x0000000d06007212 */ /* 0x000fc800078e3cff */
[----:B------:R-:W-:-:S07]  /*04f0*/  ISETP.GE.AND P2, PT, R0, RZ, PT ;  /* 0x000000ff0000720c */ /* 0x000fce0003f46270 */
[----:B------:R-:W-:Y:S01]  /*0500*/  @P0 VIADD R4, R4, 0x1 ;  /* 0x0000000104040836 */ /* 0x000fe20000000000 */
[----:B------:R-:W-:-:S05]  /*0510*/  ISETP.GE.AND P0, PT, R8, 0x20, PT ;  /* 0x000000200800780c */ /* 0x000fca0003f06270 */
[----:B------:R-:W-:Y:S01]  /*0520*/  @!P2 IMAD.MOV R4, RZ, RZ, -R4 ;  /* 0x000000ffff04a224 */ /* 0x000fe200078e0a04 */
[----:B------:R-:W-:-:S05]  /*0530*/  @!P1 LOP3.LUT R4, RZ, R13, RZ, 0x33, !PT ;  /* 0x0000000dff049212 */ /* 0x000fca00078e33ff */
[----:B------:R-:W-:Y:S02]  /*0540*/  IMAD.MOV R0, RZ, RZ, -R4 ;  /* 0x000000ffff007224 */ /* 0x000fe400078e0a04 */
[----:B------:R-:W-:Y:S02]  /*0550*/  IMAD.SHL.U32 R32, R4, 0x10, RZ ;  /* 0x0000001004207824 */ /* 0x000fe400078e00ff */
[----:B------:R-:W-:Y:S01]  /*0560*/  IMAD R0, R13, R0, R6 ;  /* 0x000000000d007224 */ /* 0x000fe200078e0206 */
[----:B------:R-:W-:-:S03]  /*0570*/  CS2R R12, SRZ ;  /* 0x00000000000c7805 */ /* 0x000fc6000001ff00 */
[----:B------:R-:W-:-:S05]  /*0580*/  IMAD.IADD R0, R10, 0x1, R0 ;  /* 0x000000010a007824 */ /* 0x000fca00078e0200 */
[----:B------:R-:W-:Y:S02]  /*0590*/  LEA R30, R0, R28, 0x7 ;  /* 0x0000001c001e7211 */ /* 0x000fe400078e38ff */
[----:B------:R-:W-:-:S03]  /*05a0*/  LOP3.LUT R0, R29, 0x20, RZ, 0xc0, !PT ;  /* 0x000000201d007812 */ /* 0x000fc600078ec0ff */
[----:B------:R-:W-:Y:S01]  /*05b0*/  VIADD R31, R30, 0x40 ;  /* 0x000000401e1f7836 */ /* 0x000fe20000000000 */
[----:B------:R0:W-:Y:S04]  /*05c0*/  STL [R1+0x2c], R30 ;  /* 0x00002c1e01007387 */ /* 0x0001e80000100800 */
[----:B------:R0:W-:Y:S04]  /*05d0*/  STL [R1+0x30], R32 ;  /* 0x0000302001007387 */ /* 0x0001e80000100800 */
[----:B------:R0:W-:Y:S01]  /*05e0*/  STL [R1+0x34], R31 ;  /* 0x0000341f01007387 */ /* 0x0001e20000100800 */
[----:B------:R-:W-:Y:S05]  /*05f0*/  @!P0 BRA `(.L_x_0) ;  /* 0x0000003400488947 */ /* 0x000fea0003800000 */
[----:B------:R-:W-:Y:S01]  /*0600*/  IABS R19, R3 ;  /* 0x0000000300137213 */ /* 0x000fe20000000000 */
[----:B------:R-:W1:Y:S01]  /*0610*/  LDC R33, c[0x0][0x238] ;  /* 0x00008e00ff217b82 */ /* 0x000e620000000800 */
[----:B------:R-:W-:Y:S01]  /*0620*/  IABS R21, R2 ;  /* 0x0000000200157213 */ /* 0x000fe20000000000 */
[----:B------:R-:W-:Y:S01]  /*0630*/  ULDC UR5, c[0x0][0x234] ;  /* 0x00008d0000057ab9 */ /* 0x000fe20000000800 */
[----:B------:R-:W2:Y:S01]  /*0640*/  I2F.RP R9, R19 ;  /* 0x0000001300097306 */ /* 0x000ea20000209400 */
[----:B------:R-:W-:Y:S01]  /*0650*/  LEA.HI R13, R0, R32, RZ, 0x1b ;  /* 0x00000020000d7211 */ /* 0x000fe200078fd8ff */
[----:B------:R-:W-:Y:S01]  /*0660*/  ULDC UR8, c[0x0][0x230] ;  /* 0x00008c0000087ab9 */ /* 0x000fe20000000800 */
[----:B------:R-:W-:Y:S01]  /*0670*/  IABS R24, R31 ;  /* 0x0000001f00187213 */ /* 0x000fe20000000000 */
[----:B------:R-:W-:Y:S01]  /*0680*/  ULDC.64 UR10, c[0x0][0x210] ;  /* 0x00008400000a7ab9 */ /* 0x000fe20000000a00 */
[C---:B------:R-:W-:Y:S01]  /*0690*/  ISETP.GE.AND P3, PT, R13.reuse, RZ, PT ;  /* 0x000000ff0d00720c */ /* 0x040fe20003f66270 */
[C---:B------:R-:W-:Y:S01]  /*06a0*/  VIADD R0, R13.reuse, 0xe ;  /* 0x0000000e0d007836 */ /* 0x040fe20000000000 */
[----:B------:R-:W-:Y:S01]  /*06b0*/  IABS R22, R13 ;  /* 0x0000000d00167213 */ /* 0x000fe20000000000 */
[----:B------:R-:W3:Y:S01]  /*06c0*/  I2F.RP R10, R21 ;  /* 0x00000015000a7306 */ /* 0x000ee20000209400 */
[----:B------:R-:W-:Y:S01]  /*06d0*/  VIADD R23, R13, 0x8 ;  /* 0x000000080d177836 */ /* 0x000fe20000000000 */
[----:B------:R-:W-:-:S02]  /*06e0*/  CS2R R104, SRZ ;  /* 0x0000000000687805 */ /* 0x000fc4000001ff00 */
[----:B------:R-:W-:Y:S01]  /*06f0*/  IABS R14, R0 ;  /* 0x00000000000e7213 */ /* 0x000fe20000000000 */
[C---:B------:R-:W-:Y:S01]  /*0700*/  VIADD R25, R13.reuse, 0x6 ;  /* 0x000000060d197836 */ /* 0x040fe20000000000 */
[----:B------:R-:W-:Y:S01]  /*0710*/  CS2R R106, SRZ ;  /* 0x00000000006a7805 */ /* 0x000fe2000001ff00 */
[C---:B------:R-:W-:Y:S01]  /*0720*/  VIADD R27, R13.reuse, 0x2 ;  /* 0x000000020d1b7836 */ /* 0x040fe20000000000 */
[----:B------:R-:W-:Y:S01]  /*0730*/  CS2R R100, SRZ ;  /* 0x0000000000647805 */ /* 0x000fe2000001ff00 */
[----:B--2---:R-:W2:Y:S01]  /*0740*/  MUFU.RCP R9, R9 ;  /* 0x0000000900097308 */ /* 0x004ea20000001000 */
[----:B------:R-:W-:Y:S01]  /*0750*/  VIADD R26, R13, 0x4 ;  /* 0x000000040d1a7836 */ /* 0x000fe20000000000 */
[----:B------:R-:W-:Y:S02]  /*0760*/  CS2R R102, SRZ ;  /* 0x0000000000667805 */ /* 0x000fe4000001ff00 */
[----:B------:R-:W-:Y:S02]  /*0770*/  IABS R20, R27 ;  /* 0x0000001b00147213 */ /* 0x000fe40000000000 */
[----:B------:R-:W-:Y:S01]  /*0780*/  CS2R R88, SRZ ;  /* 0x0000000000587805 */ /* 0x000fe2000001ff00 */
[C---:B-1----:R-:W-:Y:S01]  /*0790*/  IMAD R241, R33.reuse, 0x1e, RZ ;  /* 0x0000001e21f17824 */ /* 0x042fe200078e02ff */
[----:B------:R-:W-:Y:S01]  /*07a0*/  CS2R R90, SRZ ;  /* 0x00000000005a7805 */ /* 0x000fe2000001ff00 */
[C---:B------:R-:W-:Y:S01]  /*07b0*/  IMAD R41, R33.reuse, 0x1d, RZ ;  /* 0x0000001d21297824 */ /* 0x040fe200078e02ff */
[----:B---3--:R-:W1:Y:S01]  /*07c0*/  MUFU.RCP R10, R10 ;  /* 0x0000000a000a7308 */ /* 0x008e620000001000 */
[C---:B------:R-:W-:Y:S01]  /*07d0*/  IMAD R45, R33.reuse, 0x1c, RZ ;  /* 0x0000001c212d7824 */ /* 0x040fe200078e02ff */
[----:B------:R-:W-:Y:S01]  /*07e0*/  CS2R R84, SRZ ;  /* 0x0000000000547805 */ /* 0x000fe2000001ff00 */
[C---:B------:R-:W-:Y:S01]  /*07f0*/  IMAD R49, R33.reuse, 0x1b, RZ ;  /* 0x0000001b21317824 */ /* 0x040fe200078e02ff */
[----:B------:R-:W-:Y:S01]  /*0800*/  CS2R R86, SRZ ;  /* 0x0000000000567805 */ /* 0x000fe2000001ff00 */
[C---:B------:R-:W-:Y:S01]  /*0810*/  IMAD R53, R33.reuse, 0x1a, RZ ;  /* 0x0000001a21357824 */ /* 0x040fe200078e02ff */
[----:B------:R-:W-:Y:S01]  /*0820*/  CS2R R96, SRZ ;  /* 0x0000000000607805 */ /* 0x000fe2000001ff00 */
[----:B------:R-:W-:Y:S01]  /*0830*/  IMAD R57, R33, 0x19, RZ ;  /* 0x0000001921397824 */ /* 0x000fe200078e02ff */
[----:B------:R-:W-:Y:S01]  /*0840*/  CS2R R98, SRZ ;  /* 0x0000000000627805 */ /* 0x000fe2000001ff00 */
[----:B--2---:R-:W-:Y:S01]  /*0850*/  VIADD R4, R9, 0xffffffe ;  /* 0x0ffffffe09047836 */ /* 0x004fe20000000000 */
[----:B------:R-:W-:Y:S01]  /*0860*/  CS2R R92, SRZ ;  /* 0x00000000005c7805 */ /* 0x000fe2000001ff00 */
[----:B------:R-:W-:Y:S01]  /*0870*/  VIADD R9, R13, 0xc ;  /* 0x0000000c0d097836 */ /* 0x000fe20000000000 */
[----:B------:R-:W-:Y:S01]  /*0880*/  CS2R R94, SRZ ;  /* 0x00000000005e7805 */ /* 0x000fe2000001ff00 */
[----:B------:R2:W3:Y:S01]  /*0890*/  F2I.FTZ.U32.TRUNC.NTZ R5, R4 ;  /* 0x0000000400057305 */ /* 0x0004e2000021f000 */
[----:B------:R-:W-:Y:S01]  /*08a0*/  IMAD R61, R33, 0x18, RZ ;  /* 0x00000018213d7824 */ /* 0x000fe200078e02ff */
[----:B------:R-:W-:-:S02]  /*08b0*/  CS2R R76, SRZ ;  /* 0x00000000004c7805 */ /* 0x000fc4000001ff00 */
[----:B------:R-:W-:Y:S01]  /*08c0*/  IABS R16, R9 ;  /* 0x0000000900107213 */ /* 0x000fe20000000000 */
[----:B-1----:R-:W-:Y:S01]  /*08d0*/  VIADD R6, R10, 0xffffffe ;  /* 0x0ffffffe0a067836 */ /* 0x002fe20000000000 */
[----:B------:R-:W-:Y:S01]  /*08e0*/  CS2R R78, SRZ ;  /* 0x00000000004e7805 */ /* 0x000fe2000001ff00 */
[C---:B------:R-:W-:Y:S01]  /*08f0*/  IMAD R65, R33.reuse, 0x17, RZ ;  /* 0x0000001721417824 */ /* 0x040fe200078e02ff */
[----:B------:R-:W-:Y:S01]  /*0900*/  CS2R R80, SRZ ;  /* 0x0000000000507805 */ /* 0x000fe2000001ff00 */
[----:B------:R1:W4:Y:S01]  /*0910*/  F2I.FTZ.U32.TRUNC.NTZ R7, R6 ;  /* 0x0000000600077305 */ /* 0x000322000021f000 */
[----:B--2---:R-:W-:Y:S01]  /*0920*/  IMAD.MOV.U32 R4, RZ, RZ, RZ ;  /* 0x000000ffff047224 */ /* 0x004fe200078e00ff */
[----:B------:R-:W-:Y:S01]  /*0930*/  CS2R R82, SRZ ;  /* 0x0000000000527805 */ /* 0x000fe2000001ff00 */
[C---:B------:R-:W-:Y:S02]  /*0940*/  IMAD R69, R33.reuse, 0x16, RZ ;  /* 0x0000001621457824 */ /* 0x040fe400078e02ff */
[----:B------:R-:W-:-:S02]  /*0950*/  IMAD R73, R33, 0x15, RZ ;  /* 0x0000001521497824 */ /* 0x000fc400078e02ff */
[--C-:B---3--:R-:W-:Y:S02]  /*0960*/  IMAD.MOV R12, RZ, RZ, -R5.reuse ;  /* 0x000000ffff0c7224 */ /* 0x108fe400078e0a05 */
[----:B-1----:R-:W-:Y:S02]  /*0970*/  IMAD.MOV.U32 R6, RZ, RZ, RZ ;  /* 0x000000ffff067224 */ /* 0x002fe400078e00ff */
[----:B------:R-:W-:Y:S02]  /*0980*/  IMAD R11, R12, R19, RZ ;  /* 0x000000130c0b7224 */ /* 0x000fe400078e02ff */
[----:B------:R-:W-:Y:S02]  /*0990*/  VIADD R12, R13, 0xa ;  /* 0x0000000a0d0c7836 */ /* 0x000fe40000000000 */
[----:B------:R-:W-:-:S03]  /*09a0*/  IMAD.HI.U32 R5, R5, R11, R4 ;  /* 0x0000000b05057227 */ /* 0x000fc600078e0004 */
[----:B------:R-:W-:Y:S01]  /*09b0*/  IABS R18, R12 ;  /* 0x0000000c00127213 */ /* 0x000fe20000000000 */
[----:B----4-:R-:W-:Y:S02]  /*09c0*/  IMAD.MOV R10, RZ, RZ, -R7 ;  /* 0x000000ffff0a7224 */ /* 0x010fe400078e0a07 */
[----:B------:R-:W-:-:S04]  /*09d0*/  IMAD.HI.U32 R4, R5, R14, RZ ;  /* 0x0000000e05047227 */ /* 0x000fc800078e00ff */
[----:B------:R-:W-:Y:S02]  /*09e0*/  IMAD R17, R10, R21, RZ ;  /* 0x000000150a117224 */ /* 0x000fe400078e02ff */
[----:B------:R-:W-:-:S04]  /*09f0*/  IMAD.HI.U32 R10, R5, R16, RZ ;  /* 0x00000010050a7227 */ /* 0x000fc800078e00ff */
[----:B------:R-:W-:Y:S01]  /*0a00*/  IMAD.HI.U32 R17, R7, R17, R6 ;  /* 0x0000001107117227 */ /* 0x000fe200078e0006 */
[----:B------:R-:W-:Y:S02]  /*0a10*/  IABS R6, R23 ;  /* 0x0000001700067213 */ /* 0x000fe40000000000 */
[----:B------:R-:W-:Y:S01]  /*0a20*/  IADD3 R10, -R10, RZ, RZ ;  /* 0x000000ff0a0a7210 */ /* 0x000fe20007ffe1ff */
[----:B------:R-:W-:Y:S02]  /*0a30*/  IMAD.MOV R4, RZ, RZ, -R4 ;  /* 0x000000ffff047224 */ /* 0x000fe400078e0a04 */
[----:B------:R-:W-:-:S04]  /*0a40*/  IMAD.HI.U32 R11, R5, R18, RZ ;  /* 0x00000012050b7227 */ /* 0x000fc800078e00ff */
[C---:B------:R-:W-:Y:S02]  /*0a50*/  IMAD R4, R19.reuse, R4, R14 ;  /* 0x0000000413047224 */ /* 0x040fe400078e020e */
[----:B------:R-:W-:Y:S02]  /*0a60*/  IMAD.MOV.U32 R14, RZ, RZ, R6 ;  /* 0x000000ffff0e7224 */ /* 0x000fe400078e0006 */
[C---:B------:R-:W-:Y:S01]  /*0a70*/  IMAD R6, R19.reuse, R10, R16 ;  /* 0x0000000a13067224 */ /* 0x040fe200078e0210 */
[----:B------:R-:W-:Y:S01]  /*0a80*/  IABS R16, R25 ;  /* 0x0000001900107213 */ /* 0x000fe20000000000 */
[----:B------:R-:W-:Y:S01]  /*0a90*/  IMAD.MOV R11, RZ, RZ, -R11 ;  /* 0x000000ffff0b7224 */ /* 0x000fe200078e0a0b */
[----:B------:R-:W-:Y:S01]  /*0aa0*/  ISETP.GT.U32.AND P1, PT, R19, R4, PT ;  /* 0x000000041300720c */ /* 0x000fe20003f24070 */
[----:B------:R-:W-:Y:S01]  /*0ab0*/  IMAD.HI.U32 R10, R5, R14, RZ ;  /* 0x0000000e050a7227 */ /* 0x000fe200078e00ff */
[----:B------:R-:W-:-:S03]  /*0ac0*/  ISETP.GT.U32.AND P5, PT, R19, R6, PT ;  /* 0x000000061300720c */ /* 0x000fc60003fa4070 */
[----:B------:R-:W-:Y:S01]  /*0ad0*/  IMAD R7, R19, R11, R18 ;  /* 0x0000000b13077224 */ /* 0x000fe200078e0212 */
[----:B------:R-:W-:Y:S01]  /*0ae0*/  IABS R18, R26 ;  /* 0x0000001a00127213 */ /* 0x000fe20000000000 */
[----:B------:R-:W-:Y:S02]  /*0af0*/  IMAD.MOV R10, RZ, RZ, -R10 ;  /* 0x000000ffff0a7224 */ /* 0x000fe400078e0a0a */
[----:B------:R-:W-:Y:S01]  /*0b00*/  IMAD.HI.U32 R11, R5, R16, RZ ;  /* 0x00000010050b7227 */ /* 0x000fe200078e00ff */
[----:B------:R-:W-:-:S03]  /*0b10*/  ISETP.GT.U32.AND P2, PT, R19, R7, PT ;  /* 0x000000071300720c */ /* 0x000fc60003f44070 */
[----:B------:R-:W-:Y:S02]  /*0b20*/  IMAD R10, R19, R10, R14 ;  /* 0x0000000a130a7224 */ /* 0x000fe400078e020e */
[----:B------:R-:W-:Y:S02]  /*0b30*/  IMAD.MOV R13, RZ, RZ, -R11 ;  /* 0x000000ffff0d7224 */ /* 0x000fe400078e0a0b */
[----:B------:R-:W-:Y:S01]  /*0b40*/  IMAD.HI.U32 R14, R5, R20, RZ ;  /* 0x00000014050e7227 */ /* 0x000fe200078e00ff */
[----:B------:R-:W-:-:S03]  /*0b50*/  ISETP.GT.U32.AND P0, PT, R19, R10, PT ;  /* 0x0000000a1300720c */ /* 0x000fc60003f04070 */
[----:B------:R-:W-:Y:S02]  /*0b60*/  IMAD.HI.U32 R11, R5, R18, RZ ;  /* 0x00000012050b7227 */ /* 0x000fe400078e00ff */
[----:B------:R-:W-:Y:S02]  /*0b70*/  @!P2 IADD3 R7, R7, -R19, RZ ;  /* 0x800000130707a210 */ /* 0x000fe40007ffe0ff */
[C---:B------:R-:W-:Y:S02]  /*0b80*/  IMAD R13, R19.reuse, R13, R16 ;  /* 0x0000000d130d7224 */ /* 0x040fe400078e0210 */
[----:B------:R-:W-:Y:S02]  /*0b90*/  IMAD.MOV R15, RZ, RZ, -R14 ;  /* 0x000000ffff0f7224 */ /* 0x000fe400078e0a0e */
[----:B------:R-:W-:Y:S01]  /*0ba0*/  IMAD.MOV R11, RZ, RZ, -R11 ;  /* 0x000000ffff0b7224 */ /* 0x000fe200078e0a0b */
[C---:B------:R-:W-:Y:S01]  /*0bb0*/  ISETP.GT.U32.AND P6, PT, R19.reuse, R13, PT ;  /* 0x0000000d1300720c */ /* 0x040fe20003fc4070 */
[C---:B------:R-:W-:Y:S01]  /*0bc0*/  IMAD R15, R19.reuse, R15, R20 ;  /* 0x0000000f130f7224 */ /* 0x040fe200078e0214 */
[----:B------:R-:W-:Y:S01]  /*0bd0*/  IABS R20, R30 ;  /* 0x0000001e00147213 */ /* 0x000fe20000000000 */
[----:B------:R-:W-:-:S02]  /*0be0*/  IMAD R14, R19, R11, R18 ;  /* 0x0000000b130e7224 */ /* 0x000fc400078e0212 */
[----:B------:R-:W-:Y:S01]  /*0bf0*/  @!P1 IMAD.IADD R4, R4, 0x1, -R19 ;  /* 0x0000000104049824 */ /* 0x000fe200078e0a13 */
[----:B------:R-:W-:Y:S01]  /*0c00*/  ISETP.GT.U32.AND P1, PT, R19, R15, PT ;  /* 0x0000000f1300720c */ /* 0x000fe20003f24070 */
[----:B------:R-:W-:Y:S01]  /*0c10*/  IMAD.HI.U32 R5, R5, R22, RZ ;  /* 0x0000001605057227 */ /* 0x000fe200078e00ff */
[----:B------:R-:W-:-:S03]  /*0c20*/  ISETP.GT.U32.AND P4, PT, R19, R14, PT ;  /* 0x0000000e1300720c */ /* 0x000fc60003f84070 */
[----:B------:R-:W-:Y:S02]  /*0c30*/  IMAD.MOV R16, RZ, RZ, -R5 ;  /* 0x000000ffff107224 */ /* 0x000fe400078e0a05 */
[----:B------:R-:W-:-:S04]  /*0c40*/  IMAD.HI.U32 R5, R17, R24, RZ ;  /* 0x0000001811057227 */ /* 0x000fc800078e00ff */
[--C-:B------:R-:W-:Y:S01]  /*0c50*/  @!P5 IMAD.IADD R6, R6, 0x1, -R19.reuse ;  /* 0x000000010606d824 */ /* 0x100fe200078e0a13 */
[----:B------:R-:W-:Y:S01]  /*0c60*/  ISETP.GT.U32.AND P5, PT, R19, R4, PT ;  /* 0x000000041300720c */ /* 0x000fe20003fa4070 */
[----:B------:R-:W-:Y:S02]  /*0c70*/  @!P6 IMAD.IADD R13, R13, 0x1, -R19 ;  /* 0x000000010d0de824 */ /* 0x000fe400078e0a13 */
[----:B------:R-:W-:Y:S01]  /*0c80*/  IMAD.MOV R5, RZ, RZ, -R5 ;  /* 0x000000ffff057224 */ /* 0x000fe200078e0a05 */
[C---:B------:R-:W-:Y:S01]  /*0c90*/  ISETP.GT.U32.AND P2, PT, R19.reuse, R6, PT ;  /* 0x000000061300720c */ /* 0x040fe20003f44070 */
[--C-:B------:R-:W-:Y:S01]  /*0ca0*/  @!P0 IMAD.IADD R10, R10, 0x1, -R19.reuse ;  /* 0x000000010a0a8824 */ /* 0x100fe200078e0a13 */
[----:B------:R-:W-:Y:S01]  /*0cb0*/  ISETP.GT.U32.AND P0, PT, R19, R7, PT ;  /* 0x000000071300720c */ /* 0x000fe20003f04070 */
[----:B------:R-:W-:Y:S01]  /*0cc0*/  @!P1 IMAD.IADD R15, R15, 0x1, -R19 ;  /* 0x000000010f0f9824 */ /* 0x000fe200078e0a13 */
[----:B------:R-:W-:Y:S01]  /*0cd0*/  ISETP.GT.U32.AND P1, PT, R19, R13, PT ;  /* 0x0000000d1300720c */ /* 0x000fe20003f24070 */
[----:B------:R-:W-:-:S04]  /*0ce0*/  IMAD.HI.U32 R17, R17, R20, RZ ;  /* 0x0000001411117227 */ /* 0x000fc800078e00ff */
[----:B------:R-:W-:Y:S01]  /*0cf0*/  IMAD R18, R21, R5, R24 ;  /* 0x0000000515127224 */ /* 0x000fe200078e0218 */
[----:B------:R-:W-:Y:S01]  /*0d00*/  SHF.R.S32.HI R5, RZ, 0x1f, R8 ;  /* 0x0000001fff057819 */ /* 0x000fe20000011408 */
[----:B------:R-:W-:Y:S01]  /*0d10*/  @!P4 IMAD.IADD R14, R14, 0x1, -R19 ;  /* 0x000000010e0ec824 */ /* 0x000fe200078e0a13 */
[----:B------:R-:W-:Y:S01]  /*0d20*/  ISETP.GT.U32.AND P4, PT, R19, R10, PT ;  /* 0x0000000a1300720c */ /* 0x000fe20003f84070 */
[----:B------:R-:W-:Y:S01]  /*0d30*/  IMAD.MOV R17, RZ, RZ, -R17 ;  /* 0x000000ffff117224 */ /* 0x000fe200078e0a11 */
[----:B------:R-:W-:Y:S01]  /*0d40*/  LEA.HI R11, R5, R8, RZ, 0x5 ;  /* 0x00000008050b7211 */ /* 0x000fe200078f28ff */
[--C-:B------:R-:W-:Y:S01]  /*0d50*/  @!P5 IMAD.IADD R4, R4, 0x1, -R19.reuse ;  /* 0x000000010404d824 */ /* 0x100fe200078e0a13 */
[----:B------:R-:W-:Y:S01]  /*0d60*/  ISETP.GT.U32.AND P5, PT, R19, R15, PT ;  /* 0x0000000f1300720c */ /* 0x000fe20003fa4070 */
[----:B------:R-:W-:Y:S01]  /*0d70*/  IMAD R8, R21, R17, R20 ;  /* 0x0000001115087224 */ /* 0x000fe200078e0214 */
[----:B------:R-:W-:Y:S01]  /*0d80*/  ISETP.GT.U32.AND P6, PT, R19, R14, PT ;  /* 0x0000000e1300720c */ /* 0x000fe20003fc4070 */
[--C-:B------:R-:W-:Y:S01]  /*0d90*/  @!P0 IMAD.IADD R7, R7, 0x1, -R19.reuse ;  /* 0x0000000107078824 */ /* 0x100fe200078e0a13 */
[----:B------:R-:W-:Y:S01]  /*0da0*/  ISETP.GT.U32.AND P0, PT, R21, R18, PT ;  /* 0x000000121500720c */ /* 0x000fe20003f04070 */
[----:B------:R-:W-:Y:S01]  /*0db0*/  @!P1 IMAD.IADD R13, R13, 0x1, -R19 ;  /* 0x000000010d0d9824 */ /* 0x000fe200078e0a13 */
[----:B------:R-:W-:Y:S01]  /*0dc0*/  ISETP.GT.U32.AND P1, PT, R21, R8, PT ;  /* 0x000000081500720c */ /* 0x000fe20003f24070 */
[----:B------:R-:W-:-:S02]  /*0dd0*/  IMAD.SHL.U32 R5, R29, 0x2, RZ ;  /* 0x000000021d057824 */ /* 0x000fc400078e00ff */
[--C-:B------:R-:W-:Y:S01]  /*0de0*/  @!P4 IMAD.IADD R10, R10, 0x1, -R19.reuse ;  /* 0x000000010a0ac824 */ /* 0x100fe200078e0a13 */
[----:B------:R-:W-:Y:S01]  /*0df0*/  ISETP.GE.AND P4, PT, R0, RZ, PT ;  /* 0x000000ff0000720c */ /* 0x000fe20003f86270 */
[----:B------:R-:W-:Y:S01]  /*0e00*/  IMAD R16, R19, R16, R22 ;  /* 0x0000001013107224 */ /* 0x000fe200078e0216 */
[----:B------:R-:W-:Y:S01]  /*0e10*/  LOP3.LUT R0, R29, 0x7, RZ, 0xc0, !PT ;  /* 0x000000071d007812 */ /* 0x000fe200078ec0ff */
[--C-:B------:R-:W-:Y:S01]  /*0e20*/  @!P5 IMAD.IADD R15, R15, 0x1, -R19.reuse ;  /* 0x000000010f0fd824 */ /* 0x100fe200078e0a13 */
[----:B------:R-:W-:Y:S01]  /*0e30*/  ISETP.GE.AND P5, PT, R12, RZ, PT ;  /* 0x000000ff0c00720c */ /* 0x000fe20003fa6270 */
[--C-:B------:R-:W-:Y:S01]  /*0e40*/  @!P6 IMAD.IADD R14, R14, 0x1, -R19.reuse ;  /* 0x000000010e0ee824 */ /* 0x100fe200078e0a13 */
[----:B------:R-:W-:Y:S01]  /*0e50*/  SHF.L.U32 R12, R29, 0x3, RZ ;  /* 0x000000031d0c7819 */ /* 0x000fe200000006ff */
[----:B------:R-:W-:Y:S01]  /*0e60*/  @!P2 IMAD.IADD R6, R6, 0x1, -R19 ;  /* 0x000000010606a824 */ /* 0x000fe200078e0a13 */
[----:B------:R-:W-:Y:S01]  /*0e70*/  ISETP.GE.AND P6, PT, R9, RZ, PT ;  /* 0x000000ff0900720c */ /* 0x000fe20003fc6270 */
[--C-:B------:R-:W-:Y:S01]  /*0e80*/  @!P0 IMAD.IADD R18, R18, 0x1, -R21.reuse ;  /* 0x0000000112128824 */ /* 0x100fe200078e0a15 */
[----:B------:R-:W-:Y:S01]  /*0e90*/  LOP3.LUT R9, R5, 0x10, RZ, 0xc0, !PT ;  /* 0x0000001005097812 */ /* 0x000fe200078ec0ff */
[----:B------:R-:W-:Y:S01]  /*0ea0*/  @!P1 IMAD.IADD R8, R8, 0x1, -R21 ;  /* 0x0000000108089824 */ /* 0x000fe200078e0a15 */
[----:B------:R-:W-:Y:S01]  /*0eb0*/  ISETP.GT.U32.AND P2, PT, R19, R16, PT ;  /* 0x000000101300720c */ /* 0x000fe20003f44070 */
[----:B------:R-:W-:Y:S01]  /*0ec0*/  @!P4 IMAD.MOV R4, RZ, RZ, -R4 ;  /* 0x000000ffff04c224 */ /* 0x000fe200078e0a04 */
[----:B------:R-:W-:Y:S01]  /*0ed0*/  LOP3.LUT R17, R12, 0x30, RZ, 0xc0, !PT ;  /* 0x000000300c117812 */ /* 0x000fe200078ec0ff */
[C---:B------:R-:W-:Y:S01]  /*0ee0*/  IMAD R12, R0.reuse, 0x110, RZ ;  /* 0x00000110000c7824 */ /* 0x040fe200078e02ff */
[----:B------:R-:W-:Y:S01]  /*0ef0*/  LOP3.LUT R9, R9, 0x20, R29, 0xf8, !PT ;  /* 0x0000002009097812 */ /* 0x000fe200078ef81d */
[----:B------:R-:W-:Y:S01]  /*0f00*/  @!P5 IMAD.MOV R7, RZ, RZ, -R7 ;  /* 0x000000ffff07d224 */ /* 0x000fe200078e0a07 */
[C---:B------:R-:W-:Y:S01]  /*0f10*/  ISETP.GT.U32.AND P1, PT, R21.reuse, R18, PT ;  /* 0x000000121500720c */ /* 0x040fe20003f24070 */
[----:B------:R-:W-:Y:S01]  /*0f20*/  IMAD R20, R0, 0x40, R17 ;  /* 0x0000004000147824 */ /* 0x000fe200078e0211 */
[----:B------:R-:W-:Y:S01]  /*0f30*/  ISETP.GT.U32.AND P4, PT, R21, R8, PT ;  /* 0x000000081500720c */ /* 0x000fe20003f84070 */
[----:B------:R-:W-:Y:S01]  /*0f40*/  IMAD.SHL.U32 R0, R29, 0x80, RZ ;  /* 0x000000801d007824 */ /* 0x000fe200078e00ff */
[----:B------:R-:W-:Y:S01]  /*0f50*/  LOP3.LUT R9, R12, R9, RZ, 0x3c, !PT ;  /* 0x000000090c097212 */ /* 0x000fe200078e3cff */
[----:B------:R-:W-:Y:S01]  /*0f60*/  @!P6 IMAD.MOV R6, RZ, RZ, -R6 ;  /* 0x000000ffff06e224 */ /* 0x000fe200078e0a06 */
[----:B------:R-:W-:Y:S01]  /*0f70*/  ISETP.GE.AND P6, PT, R25, RZ, PT ;  /* 0x000000ff1900720c */ /* 0x000fe20003fc6270 */
[----:B------:R-:W-:Y:S01]  /*0f80*/  @!P2 IMAD.IADD R16, R16, 0x1, -R19 ;  /* 0x000000011010a824 */ /* 0x000fe200078e0a13 */
[----:B------:R-:W-:Y:S01]  /*0f90*/  LOP3.LUT R0, R9, 0x800, R0, 0xf8, !PT ;  /* 0x0000080009007812 */ /* 0x000fe200078ef800 */
[----:B------:R-:W-:Y:S01]  /*0fa0*/  IMAD R141, R33, 0x14, RZ ;  /* 0x00000014218d7824 */ /* 0x000fe200078e02ff */
[----:B------:R-:W1:Y:S01]  /*0fb0*/  LDC R9, c[0x0][0x240] ;  /* 0x00009000ff097b82 */ /* 0x000e620000000800 */
[----:B------:R-:W-:Y:S01]  /*0fc0*/  ISETP.GE.AND P2, PT, R23, RZ, PT ;  /* 0x000000ff1700720c */ /* 0x000fe20003f46270 */
[----:B------:R-:W-:Y:S01]  /*0fd0*/  IMAD R149, R33, 0x13, RZ ;  /* 0x0000001321957824 */ /* 0x000fe200078e02ff */
[----:B------:R-:W-:Y:S01]  /*0fe0*/  LOP3.LUT R5, R20, 0x30, R5, 0x78, !PT ;  /* 0x0000003014057812 */ /* 0x000fe200078e7805 */
[--C-:B------:R-:W-:Y:S01]  /*0ff0*/  @!P1 IMAD.IADD R18, R18, 0x1, -R21.reuse ;  /* 0x0000000112129824 */ /* 0x100fe200078e0a15 */
[----:B------:R-:W-:Y:S01]  /*1000*/  ISETP.GT.U32.AND P0, PT, R19, R16, PT ;  /* 0x000000101300720c */ /* 0x000fe20003f04070 */
[----:B------:R-:W-:Y:S01]  /*1010*/  @!P4 IMAD.IADD R8, R8, 0x1, -R21 ;  /* 0x000000010808c824 */ /* 0x000fe200078e0a15 */
[----:B------:R-:W-:Y:S01]  /*1020*/  ISETP.NE.AND P4, PT, R3, RZ, PT ;  /* 0x000000ff0300720c */ /* 0x000fe20003f85270 */
[----:B------:R-:W2:Y:S01]  /*1030*/  LDC.64 R20, c[0x0][0x218] ;  /* 0x00008600ff147b82 */ /* 0x000ea20000000a00 */
[----:B------:R-:W-:Y:S01]  /*1040*/  @!P6 IMAD.MOV R13, RZ, RZ, -R13 ;  /* 0x000000ffff0de224 */ /* 0x000fe200078e0a0d */
[----:B------:R-:W-:Y:S01]  /*1050*/  LOP3.LUT R3, RZ, R3, RZ, 0x33, !PT ;  /* 0x00000003ff037212 */ /* 0x000fe200078e33ff */
[----:B------:R3:W-:Y:S01]  /*1060*/  STL [R1+0x28], R5 ;  /* 0x0000280501007387 */ /* 0x0007e20000100800 */
[----:B------:R-:W-:Y:S01]  /*1070*/  ISETP.GE.AND P1, PT, R27, RZ, PT ;  /* 0x000000ff1b00720c */ /* 0x000fe20003f26270 */
[----:B------:R-:W-:Y:S01]  /*1080*/  IMAD R153, R33, 0x12, RZ ;  /* 0x0000001221997824 */ /* 0x000fe200078e02ff */
[----:B------:R-:W-:Y:S01]  /*1090*/  SEL R13, R3, R13, !P4 ;  /* 0x0000000d030d7207 */ /* 0x000fe20006000000 */
[----:B------:R-:W-:Y:S01]  /*10a0*/  @!P2 IMAD.MOV R10, RZ, RZ, -R10 ;  /* 0x000000ffff0aa224 */ /* 0x000fe200078e0a0a */
[----:B------:R-:W-:Y:S01]  /*10b0*/  ISETP.GE.AND P2, PT, R31, RZ, PT ;  /* 0x000000ff1f00720c */ /* 0x000fe20003f46270 */
[C---:B------:R-:W-:Y:S01]  /*10c0*/  IMAD R157, R33.reuse, 0x11, RZ ;  /* 0x00000011219d7824 */ /* 0x040fe200078e02ff */
[----:B------:R-:W-:Y:S01]  /*10d0*/  ISETP.GE.AND P6, PT, R30, RZ, PT ;  /* 0x000000ff1e00720c */ /* 0x000fe20003fc6270 */
[----:B------:R-:W-:Y:S01]  /*10e0*/  @!P0 IMAD.IADD R16, R16, 0x1, -R19 ;  /* 0x0000000110108824 */ /* 0x000fe200078e0a13 */
[----:B------:R-:W-:Y:S01]  /*10f0*/  ISETP.GE.AND P0, PT, R26, RZ, PT ;  /* 0x000000ff1a00720c */ /* 0x000fe20003f06270 */
[----:B------:R-:W-:Y:S01]  /*1100*/  IMAD.SHL.U32 R161, R33, 0x10, RZ ;  /* 0x0000001021a17824 */ /* 0x000fe200078e00ff */
[C---:B------:R-:W-:Y:S01]  /*1110*/  SEL R10, R3.reuse, R10, !P4 ;  /* 0x0000000a030a7207 */ /* 0x040fe20006000000 */
[----:B------:R-:W-:Y:S01]  /*1120*/  @!P3 IMAD.MOV R16, RZ, RZ, -R16 ;  /* 0x000000ffff10b224 */ /* 0x000fe200078e0a10 */
[----:B------:R-:W-:Y:S01]  /*1130*/  SEL R4, R3, R4, !P4 ;  /* 0x0000000403047207 */ /* 0x000fe20006000000 */
[-C--:B-1----:R-:W-:Y:S01]  /*1140*/  IMAD R13, R13, R9.reuse, RZ ;  /* 0x000000090d0d7224 */ /* 0x082fe200078e02ff */
[----:B------:R-:W-:Y:S01]  /*1150*/  SEL R6, R3, R6, !P4 ;  /* 0x0000000603067207 */ /* 0x000fe20006000000 */
[----:B------:R-:W-:Y:S01]  /*1160*/  @!P1 IMAD.MOV R15, RZ, RZ, -R15 ;  /* 0x000000ffff0f9224 */ /* 0x000fe200078e0a0f */
[----:B------:R-:W-:Y:S01]  /*1170*/  ISETP.NE.AND P5, PT, R2, RZ, PT ;  /* 0x000000ff0200720c */ /* 0x000fe20003fa5270 */
[----:B------:R-:W-:Y:S01]  /*1180*/  @!P2 IMAD.MOV R18, RZ, RZ, -R18 ;  /* 0x000000ffff12a224 */ /* 0x000fe200078e0a12 */
[----:B---3--:R-:W-:Y:S01]  /*1190*/  LOP3.LUT R5, RZ, R2, RZ, 0x33, !PT ;  /* 0x00000002ff057212 */ /* 0x008fe200078e33ff */
[-C--:B------:R-:W-:Y:S01]  /*11a0*/  IMAD R10, R10, R9.reuse, RZ ;  /* 0x000000090a0a7224 */ /* 0x080fe200078e02ff */
[C---:B--2---:R-:W-:Y:S01]  /*11b0*/  LEA R199, P2, R13.reuse, R20, 0x1 ;  /* 0x000000140dc77211 */ /* 0x044fe200078408ff */
[----:B------:R-:W-:Y:S01]  /*11c0*/  @!P6 IMAD.MOV R8, RZ, RZ, -R8 ;  /* 0x000000ffff08e224 */ /* 0x000fe200078e0a08 */
[----:B------:R-:W-:Y:S01]  /*11d0*/  @!P0 IADD3 R14, -R14, RZ, RZ ;  /* 0x000000ff0e0e8210 */ /* 0x000fe20007ffe1ff */
[----:B------:R-:W-:Y:S01]  /*11e0*/  IMAD R4, R4, R9, RZ ;  /* 0x0000000904047224 */ /* 0x000fe200078e02ff */
[----:B------:R-:W-:Y:S01]  /*11f0*/  LEA.HI.X.SX32 R198, R13, R21, 0x1, P2 ;  /* 0x000000150dc67211 */ /* 0x000fe200010f0eff */
[----:B------:R-:W-:Y:S01]  /*1200*/  IMAD R6, R6, R9, RZ ;  /* 0x0000000906067224 */ /* 0x000fe200078e02ff */
[----:B------:R-:W1:Y:S01]  /*1210*/  LDC R13, c[0x0][0x23c] ;  /* 0x00008f00ff0d7b82 */ /* 0x000e620000000800 */
[----:B------:R-:W-:Y:S01]  /*1220*/  SEL R7, R3, R7, !P4 ;  /* 0x0000000703077207 */ /* 0x000fe20006000000 */
[----:B------:R-:W-:Y:S01]  /*1230*/  IMAD R233, R33, 0xf, RZ ;  /* 0x0000000f21e97824 */ /* 0x000fe200078e02ff */
[----:B------:R-:W-:Y:S01]  /*1240*/  SEL R14, R3, R14, !P4 ;  /* 0x0000000e030e7207 */ /* 0x000fe20006000000 */
[----:B------:R-:W-:Y:S01]  /*1250*/  IMAD R225, R33, 0xe, RZ ;  /* 0x0000000e21e17824 */ /* 0x000fe200078e02ff */
[----:B------:R-:W-:Y:S01]  /*1260*/  SEL R15, R3, R15, !P4 ;  /* 0x0000000f030f7207 */ /* 0x000fe20006000000 */
[-C--:B------:R-:W-:Y:S01]  /*1270*/  IMAD R7, R7, R9.reuse, RZ ;  /* 0x0000000907077224 */ /* 0x080fe200078e02ff */
[----:B------:R-:W-:Y:S01]  /*1280*/  SEL R3, R3, R16, !P4 ;  /* 0x0000001003037207 */ /* 0x000fe20006000000 */
[-C--:B------:R-:W-:Y:S01]  /*1290*/  IMAD R14, R14, R9.reuse, RZ ;  /* 0x000000090e0e7224 */ /* 0x080fe200078e02ff */
[----:B------:R-:W-:Y:S01]  /*12a0*/  SEL R18, R5, R18, !P5 ;  /* 0x0000001205127207 */ /* 0x000fe20006800000 */
[-C--:B------:R-:W-:Y:S01]  /*12b0*/  IMAD R15, R15, R9.reuse, RZ ;  /* 0x000000090f0f7224 */ /* 0x080fe200078e02ff */
[----:B------:R-:W-:Y:S01]  /*12c0*/  LEA R203, P3, R10, R20, 0x1 ;  /* 0x000000140acb7211 */ /* 0x000fe200078608ff */
[----:B------:R-:W-:Y:S01]  /*12d0*/  IMAD R3, R3, R9, RZ ;  /* 0x0000000903037224 */ /* 0x000fe200078e02ff */
[----:B------:R-:W-:Y:S01]  /*12e0*/  SEL R12, R5, R8, !P5 ;  /* 0x00000008050c7207 */ /* 0x000fe20006800000 */
[----:B------:R-:W-:Y:S01]  /*12f0*/  IMAD R18, R18, UR5, RZ ;  /* 0x0000000512127c24 */ /* 0x000fe2000f8e02ff */
[-C--:B------:R-:W-:Y:S01]  /*1300*/  LEA R5, P6, R4, R20.reuse, 0x1 ;  /* 0x0000001404057211 */ /* 0x080fe200078c08ff */
[----:B------:R-:W-:Y:S01]  /*1310*/  IMAD.SHL.U32 R8, R28, 0x2, RZ ;  /* 0x000000021c087824 */ /* 0x000fe200078e00ff */
[-C--:B------:R-:W-:Y:S01]  /*1320*/  LEA R2, P5, R6, R20.reuse, 0x1 ;  /* 0x0000001406027211 */ /* 0x080fe200078a08ff */
[----:B------:R-:W-:Y:S01]  /*1330*/  IMAD R12, R12, UR5, RZ ;  /* 0x000000050c0c7c24 */ /* 0x000fe2000f8e02ff */
[----:B------:R-:W-:Y:S01]  /*1340*/  LEA.HI.X.SX32 R201, R10, R21, 0x1, P3 ;  /* 0x000000150ac97211 */ /* 0x000fe200018f0eff */
[----:B------:R-:W-:Y:S01]  /*1350*/  STL [R1+0x24], R5 ;  /* 0x0000240501007387 */ /* 0x000fe20000100800 */
[----:B------:R-:W-:Y:S01]  /*1360*/  LOP3.LUT R10, R29, 0x1f, RZ, 0xc0, !PT ;  /* 0x0000001f1d0a7812 */ /* 0x000fe200078ec0ff */
[----:B------:R-:W-:Y:S01]  /*1370*/  IMAD.WIDE R34, R18, 0x2, RZ ;  /* 0x0000000212227825 */ /* 0x000fe200078e02ff */
[-C--:B------:R-:W-:Y:S01]  /*1380*/  LEA R251, P4, R7, R20.reuse, 0x1 ;  /* 0x0000001407fb7211 */ /* 0x080fe200078808ff */
[----:B------:R2:W-:Y:S01]  /*1390*/  STL [R1+0x1c], R2 ;  /* 0x00001c0201007387 */ /* 0x0005e20000100800 */
[-C--:B------:R-:W-:Y:S01]  /*13a0*/  LEA R197, P1, R14, R20.reuse, 0x1 ;  /* 0x000000140ec57211 */ /* 0x080fe200078208ff */
[----:B-1----:R-:W-:Y:S01]  /*13b0*/  IMAD R10, R10, R13, RZ ;  /* 0x0000000d0a0a7224 */ /* 0x002fe200078e02ff */
[----:B------:R-:W-:Y:S01]  /*13c0*/  LEA R195, P0, R15, R20, 0x1 ;  /* 0x000000140fc37211 */ /* 0x000fe200078008ff */
[----:B------:R-:W-:Y:S01]  /*13d0*/  IMAD.WIDE R36, R12, 0x2, RZ ;  /* 0x000000020c247825 */ /* 0x000fe200078e02ff */
[----:B------:R-:W-:-:S02]  /*13e0*/  SHF.R.S32.HI R12, RZ, 0x5, R11 ;  /* 0x00000005ff0c7819 */ /* 0x000fc4000001140b */
[-C--:B------:R-:W-:Y:S01]  /*13f0*/  LEA.HI.X.SX32 R252, R6, R21.reuse, 0x1, P5 ;  /* 0x0000001506fc7211 */ /* 0x080fe200028f0eff */
[----:B------:R-:W-:Y:S01]  /*1400*/  IMAD R13, R33, 0x1f, RZ ;  /* 0x0000001f210d7824 */ /* 0x000fe200078e02ff */
[-C--:B------:R-:W-:Y:S01]  /*1410*/  LEA.HI.X.SX32 R249, R7, R21.reuse, 0x1, P4 ;  /* 0x0000001507f97211 */ /* 0x080fe200020f0eff */
[----:B------:R-:W-:Y:S01]  /*1420*/  IMAD R219, R33, 0xd, RZ ;  /* 0x0000000d21db7824 */ /* 0x000fe200078e02ff */
[-C--:B--2---:R-:W-:Y:S01]  /*1430*/  LEA.HI.X.SX32 R2, R4, R21.reuse, 0x1, P6 ;  /* 0x0000001504027211 */ /* 0x084fe200030f0eff */
[----:B------:R-:W-:Y:S01]  /*1440*/  IMAD.WIDE R16, R13, 0x2, R36 ;  /* 0x000000020d107825 */ /* 0x000fe200078e0224 */
[----:B------:R-:W-:Y:S02]  /*1450*/  LEA R193, P6, R3, R20, 0x1 ;  /* 0x0000001403c17211 */ /* 0x000fe400078c08ff */
[-C--:B------:R-:W-:Y:S01]  /*1460*/  LEA.HI.X.SX32 R196, R14, R21.reuse, 0x1, P1 ;  /* 0x000000150ec47211 */ /* 0x080fe200008f0eff */
[----:B------:R1:W-:Y:S01]  /*1470*/  STL [R1+0x20], R2 ;  /* 0x0000200201007387 */ /* 0x0003e20000100800 */
[-C--:B------:R-:W-:Y:S01]  /*1480*/  LEA.HI.X.SX32 R194, R15, R21.reuse, 0x1, P0 ;  /* 0x000000150fc27211 */ /* 0x080fe200000f0eff */
[----:B------:R-:W-:Y:S01]  /*1490*/  IMAD R211, R33, 0xc, RZ ;  /* 0x0000000c21d37824 */ /* 0x000fe200078e02ff */
[----:B------:R-:W-:Y:S01]  /*14a0*/  LEA.HI.X.SX32 R192, R3, R21, 0x1, P6 ;  /* 0x0000001503c07211 */ /* 0x000fe200030f0eff */
[----:B------:R-:W-:Y:S01]  /*14b0*/  IMAD.WIDE R20, R13, 0x2, R34 ;  /* 0x000000020d147825 */ /* 0x000fe200078e0222 */
[----:B------:R2:W-:Y:S01]  /*14c0*/  STL [R1+0x18], R12 ;  /* 0x0000180c01007387 */ /* 0x0005e20000100800 */
[----:B------:R-:W-:-:S02]  /*14d0*/  LOP3.LUT R3, R8, 0x20, RZ, 0x3c, !PT ;  /* 0x0000002008037812 */ /* 0x000fc400078e3cff */
[C---:B------:R-:W-:Y:S01]  /*14e0*/  IMAD R165, R33.reuse, 0xb, RZ ;  /* 0x0000000b21a57824 */ /* 0x040fe200078e02ff */
[----:B------:R-:W-:Y:S01]  /*14f0*/  STL.64 [R1+0x10], R20 ;  /* 0x0000101401007387 */ /* 0x000fe20000100a00 */
[C---:B------:R-:W-:Y:S01]  /*1500*/  IMAD R169, R33.reuse, 0xa, RZ ;  /* 0x0000000a21a97824 */ /* 0x040fe200078e02ff */
[C---:B-1----:R-:W-:Y:S01]  /*1510*/  LOP3.LUT R2, R8.reuse, 0x10, RZ, 0x3c, !PT ;  /* 0x0000001008027812 */ /* 0x042fe200078e3cff */
[C---:B------:R-:W-:Y:S01]  /*1520*/  IMAD R173, R33.reuse, 0x9, RZ ;  /* 0x0000000921ad7824 */ /* 0x040fe200078e02ff */
[----:B------:R1:W-:Y:S01]  /*1530*/  STL.64 [R1+0x8], R16 ;  /* 0x0000081001007387 */ /* 0x0003e20000100a00 */
[----:B------:R-:W-:Y:S01]  /*1540*/  IMAD.SHL.U32 R177, R33, 0x8, RZ ;  /* 0x0000000821b17824 */ /* 0x000fe200078e00ff */
[C---:B------:R-:W-:Y:S01]  /*1550*/  LOP3.LUT R4, R8.reuse, 0x30, RZ, 0x3c, !PT ;  /* 0x0000003008047812 */ /* 0x040fe200078e3cff */
[----:B--2---:R-:W-:Y:S01]  /*1560*/  IMAD.WIDE R12, R241, 0x2, R34 ;  /* 0x00000002f10c7825 */ /* 0x004fe200078e0222 */
[C---:B------:R-:W-:Y:S02]  /*1570*/  LOP3.LUT R5, R8.reuse, 0x40, RZ, 0x3c, !PT ;  /* 0x0000004008057812 */ /* 0x040fe400078e3cff */
[C---:B------:R-:W-:Y:S01]  /*1580*/  LOP3.LUT R6, R8.reuse, 0x50, RZ, 0x3c, !PT ;  /* 0x0000005008067812 */ /* 0x040fe200078e3cff */
[C---:B------:R-:W-:Y:S01]  /*1590*/  IMAD R181, R33.reuse, 0x7, RZ ;  /* 0x0000000721b57824 */ /* 0x040fe200078e02ff */
[----:B------:R2:W-:Y:S01]  /*15a0*/  STL.64 [R1], R12 ;  /* 0x0000000c01007387 */ /* 0x0005e20000100a00 */
[C---:B------:R-:W-:Y:S01]  /*15b0*/  IMAD R185, R33.reuse, 0x6, RZ ;  /* 0x0000000621b97824 */ /* 0x040fe200078e02ff */
[C---:B------:R-:W-:Y:S01]  /*15c0*/  LOP3.LUT R7, R8.reuse, 0x60, RZ, 0x3c, !PT ;  /* 0x0000006008077812 */ /* 0x040fe200078e3cff */
[C---:B0-----:R-:W-:Y:S01]  /*15d0*/  IMAD R31, R33.reuse, 0x5, RZ ;  /* 0x00000005211f7824 */ /* 0x041fe200078e02ff */
[----:B------:R-:W-:Y:S01]  /*15e0*/  LOP3.LUT R8, R8, 0x70, RZ, 0x3c, !PT ;  /* 0x0000007008087812 */ /* 0x000fe200078e3cff */
[C---:B------:R-:W-:Y:S01]  /*15f0*/  IMAD.SHL.U32 R27, R33.reuse, 0x4, RZ ;  /* 0x00000004211b7824 */ /* 0x040fe200078e00ff */
[----:B------:R-:W-:Y:S01]  /*1600*/  LOP3.LUT R11, R0, 0x40, RZ, 0x3c, !PT ;  /* 0x00000040000b7812 */ /* 0x000fe200078e3cff */
[----:B------:R-:W-:-:S02]  /*1610*/  IMAD R15, R33, 0x3, RZ ;  /* 0x00000003210f7824 */ /* 0x000fc400078e02ff */
[----:B------:R-:W-:Y:S02]  /*1620*/  IMAD.SHL.U32 R19, R33, 0x2, RZ ;  /* 0x0000000221137824 */ /* 0x000fe400078e00ff */
[----:B------:R-:W-:-:S04]  /*1630*/  IMAD.WIDE R38, R41, 0x2, R34 ;  /* 0x0000000229267825 */ /* 0x000fc800078e0222 */
        /* <DEDUP_REMOVED lines=26> */
[----:B-1----:R-:W-:-:S04]  /*17e0*/  IMAD.WIDE R16, R19, 0x2, R34 ;  /* 0x0000000213107825 */ /* 0x002fc800078e0222 */
[----:B------:R-:W-:-:S04]  /*17f0*/  IMAD.WIDE R20, R33, 0x2, R34 ;  /* 0x0000000221147825 */ /* 0x000fc800078e0222 */
[----:B------:R-:W-:Y:S02]  /*1800*/  IMAD.U32 R9, RZ, RZ, UR8 ;  /* 0x00000008ff097e24 */ /* 0x000fe4000f8e00ff */
[----:B------:R-:W-:Y:S02]  /*1810*/  IMAD.U32 R22, RZ, RZ, UR10 ;  /* 0x0000000aff167e24 */ /* 0x000fe4000f8e00ff */
[----:B------:R-:W-:Y:S02]  /*1820*/  IMAD.U32 R23, RZ, RZ, UR11 ;  /* 0x0000000bff177e24 */ /* 0x000fe4000f8e00ff */
        /* <DEDUP_REMOVED lines=29> */
[----:B--2---:R-:W-:-:S07]  /*1a00*/  IMAD.WIDE R32, R33, 0x2, R36 ;  /* 0x0000000221207825 */ /* 0x004fce00078e0224 */
.L_x_1:
[----:B------:R0:W-:Y:S01]  /*1a10*/  STL.64 [R1+0x50], R76 ;  /* 0x0000504c01007387 */ /* 0x0001e20000100a00 */
[C---:B------:R-:W-:Y:S02]  /*1a20*/  ISETP.GT.AND P2, PT, R9.reuse, RZ, PT ;  /* 0x000000ff0900720c */ /* 0x040fe40003f44270 */
[-C--:B------:R-:W-:Y:S02]  /*1a30*/  IADD3 R12, P1, R36, R22.reuse, RZ ;  /* 0x00000016240c7210 */ /* 0x080fe40007f3e0ff */
[-C--:B------:R-:W-:Y:S01]  /*1a40*/  IADD3 R108, P0, R34, R22.reuse, RZ ;  /* 0x00000016226c7210 */ /* 0x080fe20007f1e0ff */
[----:B0-----:R-:W2:Y:S01]  /*1a50*/  LDL.64 R76, [R1] ;  /* 0x00000000014c7983 */ /* 0x001ea20000100a00 */
[----:B------:R-:W-:Y:S01]  /*1a60*/  ISETP.GT.AND P3, PT, R9, 0x1, PT ;  /* 0x000000010900780c */ /* 0x000fe20003f64270 */
[----:B------:R-:W-:Y:S01]  /*1a70*/  IMAD.X R13, R37, 0x1, R23, P1 ;  /* 0x00000001250d7824 */ /* 0x000fe200008e0617 */
[----:B------:R-:W-:Y:S01]  /*1a80*/  IADD3.X R109, R35, R23, RZ, P0, !PT ;  /* 0x00000017236d7210 */ /* 0x000fe200007fe4ff */
[----:B------:R0:W-:Y:S01]  /*1a90*/  STL.64 [R1+0x48], R78 ;  /* 0x0000484e01007387 */ /* 0x0001e20000100a00 */
[----:B------:R-:W-:-:S02]  /*1aa0*/  IADD3 R116, P1, R32, R22, RZ ;  /* 0x0000001620747210 */ /* 0x000fc40007f3e0ff */
[-C--:B------:R-:W-:Y:S02]  /*1ab0*/  IADD3 R118, P0, R20, R22.reuse, RZ ;  /* 0x0000001614767210 */ /* 0x080fe40007f1e0ff */
[----:B------:R-:W-:Y:S02]  /*1ac0*/  PRMT R200, RZ, 0x7610, R200 ;  /* 0x00007610ffc87816 */ /* 0x000fe400000000c8 */
[----:B------:R-:W-:Y:S01]  /*1ad0*/  PRMT R202, RZ, 0x7610, R202 ;  /* 0x00007610ffca7816 */ /* 0x000fe200000000ca */
[----:B------:R-:W-:Y:S01]  /*1ae0*/  IMAD.X R117, R33, 0x1, R23, P1 ;  /* 0x0000000121757824 */ /* 0x000fe200008e0617 */
[----:B------:R-:W-:Y:S01]  /*1af0*/  PRMT R127, RZ, 0x7610, R127 ;  /* 0x00007610ff7f7816 */ /* 0x000fe2000000007f */
[----:B------:R-:W-:Y:S01]  /*1b00*/  IMAD.X R119, R21, 0x1, R23, P0 ;  /* 0x0000000115777824 */ /* 0x000fe200000e0617 */
[----:B------:R-:W-:Y:S01]  /*1b10*/  PRMT R134, RZ, 0x7610, R134 ;  /* 0x00007610ff867816 */ /* 0x000fe20000000086 */
[----:B------:R1:W3:Y:S01]  /*1b20*/  @P2 LDG.E.U16 R200, desc[UR6][R12.64] ;  /* 0x000000060cc82981 */ /* 0x0002e2000c1e1500 */
[----:B------:R-:W-:-:S03]  /*1b30*/  IADD3 R112, P0, R16, R22, RZ ;  /* 0x0000001610707210 */ /* 0x000fc60007f1e0ff */
[----:B------:R4:W5:Y:S01]  /*1b40*/  @P2 LDG.E.U16 R202, desc[UR6][R108.64] ;  /* 0x000000066cca2981 */ /* 0x000962000c1e1500 */
[----:B------:R-:W-:Y:S02]  /*1b50*/  ISETP.GT.AND P2, PT, R9, 0x2, PT ;  /* 0x000000020900780c */ /* 0x000fe40003f44270 */
[----:B------:R-:W-:Y:S01]  /*1b60*/  IADD3 R114, P1, R18, R22, RZ ;  /* 0x0000001612727210 */ /* 0x000fe20007f3e0ff */
[----:B------:R-:W5:Y:S01]  /*1b70*/  @P3 LDG.E.U16 R127, desc[UR6][R116.64] ;  /* 0x00000006747f3981 */ /* 0x000f62000c1e1500 */
[----:B------:R-:W-:-:S03]  /*1b80*/  IMAD.X R113, R17, 0x1, R23, P0 ;  /* 0x0000000111717824 */ /* 0x000fc600000e0617 */
[----:B------:R-:W5:Y:S01]  /*1b90*/  @P3 LDG.E.U16 R134, desc[UR6][R118.64] ;  /* 0x0000000676863981 */ /* 0x000f62000c1e1500 */
[----:B------:R-:W-:Y:S02]  /*1ba0*/  ISETP.GT.AND P3, PT, R9, 0x3, PT ;  /* 0x000000030900780c */ /* 0x000fe40003f64270 */
[-C--:B-1----:R-:W-:Y:S01]  /*1bb0*/  IADD3 R12, P0, R24, R22.reuse, RZ ;  /* 0x00000016180c7210 */ /* 0x082fe20007f1e0ff */
[----:B0-----:R-:W3:Y:S01]  /*1bc0*/  LDL.64 R78, [R1+0x10] ;  /* 0x00001000014e7983 */ /* 0x001ee20000100a00 */
[----:B------:R-:W-:Y:S01]  /*1bd0*/  PRMT R126, RZ, 0x7610, R126 ;  /* 0x00007610ff7e7816 */ /* 0x000fe2000000007e */
[--C-:B------:R-:W-:Y:S01]  /*1be0*/  IMAD.X R115, R19, 0x1, R23.reuse, P1 ;  /* 0x0000000113737824 */ /* 0x100fe200008e0617 */
[----:B----4-:R-:W-:Y:S01]  /*1bf0*/  PRMT R108, RZ, 0x7610, R108 ;  /* 0x00007610ff6c7816 */ /* 0x010fe2000000006c */
[----:B------:R0:W-:Y:S01]  /*1c00*/  STL.64 [R1+0x40], R80 ;  /* 0x0000405001007387 */ /* 0x0001e20000100a00 */
[----:B------:R-:W-:Y:S01]  /*1c10*/  IADD3 R110, P1, R14, R22, RZ ;  /* 0x000000160e6e7210 */ /* 0x000fe20007f3e0ff */
[----:B------:R-:W-:Y:S01]  /*1c20*/  IMAD.X R13, R25, 0x1, R23, P0 ;  /* 0x00000001190d7824 */ /* 0x000fe200000e0617 */
[----:B------:R-:W-:Y:S01]  /*1c30*/  PRMT R144, RZ, 0x7610, R144 ;  /* 0x00007610ff907816 */ /* 0x000fe20000000090 */
[----:B------:R-:W4:Y:S01]  /*1c40*/  @P2 LDG.E.U16 R126, desc[UR6][R114.64] ;  /* 0x00000006727e2981 */ /* 0x000f22000c1e1500 */
[----:B------:R-:W-:Y:S01]  /*1c50*/  PRMT R145, RZ, 0x7610, R145 ;  /* 0x00007610ff917816 */ /* 0x000fe20000000091 */
[----:B------:R-:W-:-:S02]  /*1c60*/  IMAD.X R111, R15, 0x1, R23, P1 ;  /* 0x000000010f6f7824 */ /* 0x000fc400008e0617 */
[----:B------:R-:W4:Y:S04]  /*1c70*/  @P2 LDG.E.U16 R108, desc[UR6][R112.64] ;  /* 0x00000006706c2981 */ /* 0x000f28000c1e1500 */
[----:B0-----:R-:W5:Y:S01]  /*1c80*/  LDL.64 R80, [R1+0x8] ;  /* 0x0000080001507983 */ /* 0x001f620000100a00 */
[----:B------:R-:W-:-:S03]  /*1c90*/  ISETP.GT.AND P2, PT, R9, 0x4, PT ;  /* 0x000000040900780c */ /* 0x000fc60003f44270 */
[----:B------:R0:W4:Y:S01]  /*1ca0*/  @P3 LDG.E.U16 R144, desc[UR6][R12.64] ;  /* 0x000000060c903981 */ /* 0x000122000c1e1500 */
[----:B------:R-:W-:-:S03]  /*1cb0*/  PRMT R132, RZ, 0x7610, R132 ;  /* 0x00007610ff847816 */ /* 0x000fc60000000084 */
[----:B------:R1:W4:Y:S01]  /*1cc0*/  @P3 LDG.E.U16 R145, desc[UR6][R110.64] ;  /* 0x000000066e913981 */ /* 0x000322000c1e1500 */
[----:B------:R-:W-:Y:S02]  /*1cd0*/  PRMT R133, RZ, 0x7610, R133 ;  /* 0x00007610ff857816 */ /* 0x000fe40000000085 */
[----:B------:R-:W-:Y:S02]  /*1ce0*/  PRMT R124, RZ, 0x7610, R124 ;  /* 0x00007610ff7c7816 */ /* 0x000fe4000000007c */
[----:B------:R-:W-:Y:S02]  /*1cf0*/  PRMT R125, RZ, 0x7610, R125 ;  /* 0x00007610ff7d7816 */ /* 0x000fe4000000007d */
[----:B------:R-:W-:Y:S02]  /*1d00*/  PRMT R11, RZ, 0x7610, R11 ;  /* 0x00007610ff0b7816 */ /* 0x000fe4000000000b */
[----:B------:R-:W-:Y:S02]  /*1d10*/  PRMT R135, RZ, 0x7610, R135 ;  /* 0x00007610ff877816 */ /* 0x000fe40000000087 */
[----:B------:R-:W-:-:S02]  /*1d20*/  PRMT R146, RZ, 0x7610, R146 ;  /* 0x00007610ff927816 */ /* 0x000fc40000000092 */
[----:B------:R-:W-:Y:S02]  /*1d30*/  PRMT R139, RZ, 0x7610, R139 ;  /* 0x00007610ff8b7816 */ /* 0x000fe4000000008b */
[----:B------:R-:W-:Y:S02]  /*1d40*/  PRMT R138, RZ, 0x7610, R138 ;  /* 0x00007610ff8a7816 */ /* 0x000fe4000000008a */
[----:B------:R-:W-:Y:S02]  /*1d50*/  PRMT R131, RZ, 0x7610, R131 ;  /* 0x00007610ff837816 */ /* 0x000fe40000000083 */
[----:B------:R-:W-:Y:S02]  /*1d60*/  PRMT R130, RZ, 0x7610, R130 ;  /* 0x00007610ff827816 */ /* 0x000fe40000000082 */
[----:B------:R-:W-:Y:S02]  /*1d70*/  PRMT R123, RZ, 0x7610, R123 ;  /* 0x00007610ff7b7816 */ /* 0x000fe4000000007b */
[----:B------:R-:W-:-:S02]  /*1d80*/  PRMT R122, RZ, 0x7610, R122 ;  /* 0x00007610ff7a7816 */ /* 0x000fc4000000007a */
[----:B------:R-:W-:Y:S02]  /*1d90*/  PRMT R147, RZ, 0x7610, R147 ;  /* 0x00007610ff937816 */ /* 0x000fe40000000093 */
[----:B------:R-:W-:Y:S01]  /*1da0*/  PRMT R204, RZ, 0x7610, R204 ;  /* 0x00007610ffcc7816 */ /* 0x000fe200000000cc */
[--C-:B------:R-:W-:Y:S01]  /*1db0*/  IMAD.IADD R188, R142, 0x1, R22.reuse ;  /* 0x000000018ebc7824 */ /* 0x100fe200078e0216 */
[-C--:B0-----:R-:W-:Y:S01]  /*1dc0*/  IADD3 R12, P0, R28, R22.reuse, RZ ;  /* 0x000000161c0c7210 */ /* 0x081fe20007f1e0ff */
[----:B------:R-:W-:Y:S01]  /*1dd0*/  IMAD.IADD R190, R74, 0x1, R22 ;  /* 0x000000014abe7824 */ /* 0x000fe200078e0216 */
[----:B-1----:R-:W-:Y:S01]  /*1de0*/  IADD3 R110, P1, R26, R22, RZ ;  /* 0x000000161a6e7210 */ /* 0x002fe20007f3e0ff */
[----:B------:R0:W-:Y:S02]  /*1df0*/  STL [R1+0x38], R83 ;  /* 0x0000385301007387 */ /* 0x0001e40000100800 */
[--C-:B------:R-:W-:Y:S01]  /*1e00*/  IMAD.X R13, R29, 0x1, R23.reuse, P0 ;  /* 0x000000011d0d7824 */ /* 0x100fe200000e0617 */
[----:B------:R-:W-:Y:S01]  /*1e10*/  ISETP.GT.AND P3, PT, R9, 0x5, PT ;  /* 0x000000050900780c */ /* 0x000fe20003f64270 */
[----:B------:R-:W-:-:S03]  /*1e20*/  IMAD.X R111, R27, 0x1, R23, P1 ;  /* 0x000000011b6f7824 */ /* 0x000fc600008e0617 */
[----:B------:R1:W4:Y:S04]  /*1e30*/  @P2 LDG.E.U16 R132, desc[UR6][R12.64] ;  /* 0x000000060c842981 */ /* 0x000328000c1e1500 */
[----:B------:R0:W4:Y:S01]  /*1e40*/  @P2 LDG.E.U16 R133, desc[UR6][R110.64] ;  /* 0x000000066e852981 */ /* 0x000122000c1e1500 */
[-C--:B-1----:R-:W-:Y:S02]  /*1e50*/  IADD3 R12, P0, R186, R22.reuse, RZ ;  /* 0x00000016ba0c7210 */ /* 0x082fe40007f1e0ff */
[----:B0-----:R-:W-:-:S03]  /*1e60*/  IADD3 R110, P1, R30, R22, RZ ;  /* 0x000000161e6e7210 */ /* 0x001fc60007f3e0ff */
[--C-:B------:R-:W-:Y:S01]  /*1e70*/  IMAD.X R13, R187, 0x1, R23.reuse, P0 ;  /* 0x00000001bb0d7824 */ /* 0x100fe200000e0617 */
[----:B------:R-:W-:Y:S01]  /*1e80*/  ISETP.GT.AND P2, PT, R9, 0x6, PT ;  /* 0x000000060900780c */ /* 0x000fe20003f44270 */
[----:B------:R-:W-:-:S03]  /*1e90*/  IMAD.X R111, R31, 0x1, R23, P1 ;  /* 0x000000011f6f7824 */ /* 0x000fc600008e0617 */
[----:B------:R0:W4:Y:S01]  /*1ea0*/  @P3 LDG.E.U16 R124, desc[UR6][R12.64] ;  /* 0x000000060c7c3981 */ /* 0x000122000c1e1500 */
[----:B------:R-:W-:-:S03]  /*1eb0*/  PRMT R118, RZ, 0x7610, R118 ;  /* 0x00007610ff767816 */ /* 0x000fc60000000076 */
[----:B------:R1:W4:Y:S01]  /*1ec0*/  @P3 LDG.E.U16 R125, desc[UR6][R110.64] ;  /* 0x000000066e7d3981 */ /* 0x000322000c1e1500 */
[-C--:B0-----:R-:W-:Y:S02]  /*1ed0*/  IADD3 R12, P0, R182, R22.reuse, RZ ;  /* 0x00000016b60c7210 */ /* 0x081fe40007f1e0ff */
[----:B-1----:R-:W-:-:S03]  /*1ee0*/  IADD3 R110, P1, R184, R22, RZ ;  /* 0x00000016b86e7210 */ /* 0x002fc60007f3e0ff */
[----:B------:R-:W-:Y:S01]  /*1ef0*/  IMAD.X R13, R183, 0x1, R23, P0 ;  /* 0x00000001b70d7824 */ /* 0x000fe200000e0617 */
[----:B------:R-:W-:Y:S02]  /*1f00*/  PRMT R119, RZ, 0x7610, R119 ;  /* 0x00007610ff777816 */ /* 0x000fe40000000077 */
[----:B------:R-:W-:Y:S01]  /*1f10*/  ISETP.GT.AND P3, PT, R9, 0x7, PT ;  /* 0x000000070900780c */ /* 0x000fe20003f64270 */
[----:B------:R-:W-:Y:S01]  /*1f20*/  IMAD.X R111, R185, 0x1, R23, P1 ;  /* 0x00000001b96f7824 */ /* 0x000fe200008e0617 */
[----:B------:R-:W-:Y:S01]  /*1f30*/  IADD3 R114, P1, R180, R22, RZ ;  /* 0x00000016b4727210 */ /* 0x000fe20007f3e0ff */
[----:B------:R0:W4:Y:S01]  /*1f40*/  @P2 LDG.E.U16 R118, desc[UR6][R12.64] ;  /* 0x000000060c762981 */ /* 0x000122000c1e1500 */
[----:B------:R-:W-:-:S03]  /*1f50*/  PRMT R112, RZ, 0x7610, R112 ;  /* 0x00007610ff707816 */ /* 0x000fc60000000070 */
[----:B------:R1:W4:Y:S01]  /*1f60*/  @P2 LDG.E.U16 R119, desc[UR6][R110.64] ;  /* 0x000000066e772981 */ /* 0x000322000c1e1500 */
[----:B------:R-:W-:Y:S01]  /*1f70*/  ISETP.GT.AND P2, PT, R9, 0x8, PT ;  /* 0x000000080900780c */ /* 0x000fe20003f44270 */
[----:B------:R-:W-:Y:S01]  /*1f80*/  IMAD.X R115, R181, 0x1, R23, P1 ;  /* 0x00000001b5737824 */ /* 0x000fe200008e0617 */
[----:B0-----:R-:W-:-:S04]  /*1f90*/  IADD3 R12, P0, R178, R22, RZ ;  /* 0x00000016b20c7210 */ /* 0x001fc80007f1e0ff */
[----:B------:R0:W4:Y:S01]  /*1fa0*/  @P3 LDG.E.U16 R112, desc[UR6][R114.64] ;  /* 0x0000000672703981 */ /* 0x000122000c1e1500 */
[----:B-1----:R-:W-:Y:S02]  /*1fb0*/  PRMT R111, RZ, 0x7610, R111 ;  /* 0x00007610ff6f7816 */ /* 0x002fe4000000006f */
[----:B------:R-:W-:Y:S02]  /*1fc0*/  IADD3.X R13, R179, R23, RZ, P0, !PT ;  /* 0x00000017b30d7210 */ /* 0x000fe400007fe4ff */
[----:B------:R-:W-:-:S03]  /*1fd0*/  IADD3 R116, P1, R176, R22, RZ ;  /* 0x00000016b0747210 */ /* 0x000fc60007f3e0ff */
[----:B------:R1:W4:Y:S01]  /*1fe0*/  @P3 LDG.E.U16 R111, desc[UR6][R12.64] ;  /* 0x000000060c6f3981 */ /* 0x000322000c1e1500 */
[----:B0-----:R-:W-:Y:S01]  /*1ff0*/  IADD3 R114, P0, R174, R22, RZ ;  /* 0x00000016ae727210 */ /* 0x001fe20007f1e0ff */
[--C-:B------:R-:W-:Y:S01]  /*2000*/  IMAD.X R117, R177, 0x1, R23.reuse, P1 ;  /* 0x00000001b1757824 */ /* 0x100fe200008e0617 */
[----:B------:R-:W-:Y:S02]  /*2010*/  ISETP.GT.AND P3, PT, R9, 0x9, PT ;  /* 0x000000090900780c */ /* 0x000fe40003f64270 */
[----:B-1----:R-:W-:Y:S01]  /*2020*/  PRMT R12, RZ, 0x7610, R12 ;  /* 0x00007610ff0c7816 */ /* 0x002fe2000000000c */
[----:B------:R-:W-:-:S05]  /*2030*/  IMAD.X R115, R175, 0x1, R23, P0 ;  /* 0x00000001af737824 */ /* 0x000fca00000e0617 */
[----:B------:R0:W4:Y:S04]  /*2040*/  @P2 LDG.E.U16 R12, desc[UR6][R116.64] ;  /* 0x00000006740c2981 */ /* 0x000128000c1e1500 */
[----:B------:R1:W4:Y:S01]  /*2050*/  @P2 LDG.E.U16 R11, desc[UR6][R114.64] ;  /* 0x00000006720b2981 */ /* 0x000322000c1e1500 */
[----:B------:R-:W-:Y:S02]  /*2060*/  ISETP.GT.AND P2, PT, R9, 0xa, PT ;  /* 0x0000000a0900780c */ /* 0x000fe40003f44270 */
[-C--:B0-----:R-:W-:Y:S02]  /*2070*/  IADD3 R116, P1, R172, R22.reuse, RZ ;  /* 0x00000016ac747210 */ /* 0x081fe40007f3e0ff */
[----:B-1----:R-:W-:-:S03]  /*2080*/  IADD3 R114, P0, R170, R22, RZ ;  /* 0x00000016aa727210 */ /* 0x002fc60007f1e0ff */
[--C-:B------:R-:W-:Y:S01]  /*2090*/  IMAD.X R117, R173, 0x1, R23.reuse, P1 ;  /* 0x00000001ad757824 */ /* 0x100fe200008e0617 */
[----:B------:R-:W-:Y:S01]  /*20a0*/  IADD3 R120, P1, R168, R22, RZ ;  /* 0x00000016a8787210 */ /* 0x000fe20007f3e0ff */
[----:B------:R-:W-:-:S03]  /*20b0*/  IMAD.X R115, R171, 0x1, R23, P0 ;  /* 0x00000001ab737824 */ /* 0x000fc600000e0617 */
[----:B------:R0:W4:Y:S01]  /*20c0*/  @P3 LDG.E.U16 R135, desc[UR6][R116.64] ;  /* 0x0000000674873981 */ /* 0x000122000c1e1500 */
[----:B------:R-:W-:Y:S01]  /*20d0*/  PRMT R13, RZ, 0x7610, R13 ;  /* 0x00007610ff0d7816 */ /* 0x000fe2000000000d */
[----:B------:R-:W-:Y:S02]  /*20e0*/  IMAD.X R121, R169, 0x1, R23, P1 ;  /* 0x00000001a9797824 */ /* 0x000fe400008e0617 */
[----:B------:R1:W4:Y:S01]  /*20f0*/  @P3 LDG.E.U16 R146, desc[UR6][R114.64] ;  /* 0x0000000672923981 */ /* 0x000322000c1e1500 */
[----:B------:R-:W-:-:S03]  /*2100*/  ISETP.GT.AND P3, PT, R9, 0xb, PT ;  /* 0x0000000b0900780c */ /* 0x000fc60003f64270 */
[----:B------:R1:W4:Y:S01]  /*2110*/  @P2 LDG.E.U16 R13, desc[UR6][R120.64] ;  /* 0x00000006780d2981 */ /* 0x000322000c1e1500 */
[----:B0-----:R-:W-:Y:S02]  /*2120*/  IADD3 R116, P0, R166, R22, RZ ;  /* 0x00000016a6747210 */ /* 0x001fe40007f1e0ff */
[----:B-1----:R-:W-:-:S03]  /*2130*/  PRMT R115, RZ, 0x7610, R115 ;  /* 0x00007610ff737816 */ /* 0x002fc60000000073 */
[----:B------:R-:W-:Y:S01]  /*2140*/  IMAD.X R117, R167, 0x1, R23, P0 ;  /* 0x00000001a7757824 */ /* 0x000fe200000e0617 */
[----:B------:R-:W-:-:S04]  /*2150*/  IADD3 R120, P1, R164, R22, RZ ;  /* 0x00000016a4787210 */ /* 0x000fc80007f3e0ff */
[----:B------:R0:W4:Y:S01]  /*2160*/  @P2 LDG.E.U16 R115, desc[UR6][R116.64] ;  /* 0x0000000674732981 */ /* 0x000122000c1e1500 */
[----:B------:R-:W-:Y:S01]  /*2170*/  IMAD.X R121, R165, 0x1, R23, P1 ;  /* 0x00000001a5797824 */ /* 0x000fe200008e0617 */
[----:B------:R-:W-:-:S04]  /*2180*/  ISETP.GT.AND P2, PT, R9, 0xc, PT ;  /* 0x0000000c0900780c */ /* 0x000fc80003f44270 */
[----:B------:R1:W4:Y:S01]  /*2190*/  @P3 LDG.E.U16 R139, desc[UR6][R120.64] ;  /* 0x00000006788b3981 */ /* 0x000322000c1e1500 */
[----:B0-----:R-:W-:-:S05]  /*21a0*/  IADD3 R116, P0, R162, R22, RZ ;  /* 0x00000016a2747210 */ /* 0x001fca0007f1e0ff */
[----:B------:R-:W-:Y:S01]  /*21b0*/  IMAD.X R117, R163, 0x1, R23, P0 ;  /* 0x00000001a3757824 */ /* 0x000fe200000e0617 */
[----:B-1----:R-:W-:-:S04]  /*21c0*/  IADD3 R120, P1, R210, R22, RZ ;  /* 0x00000016d2787210 */ /* 0x002fc80007f3e0ff */
        /* <DEDUP_REMOVED lines=16> */
[----:B------:R-:W-:Y:S02]  /*22d0*/  IADD3 R136, P1, R228, R22, RZ ;  /* 0x00000016e4887210 */ /* 0x000fe40007f3e0ff */
[----:B0-----:R-:W-:Y:S02]  /*22e0*/  PRMT R117, RZ, 0x7610, R117 ;  /* 0x00007610ff757816 */ /* 0x001fe40000000075 */
[----:B------:R-:W-:Y:S02]  /*22f0*/  ISETP.GT.AND P3, PT, R9, 0xf, PT ;  /* 0x0000000f0900780c */ /* 0x000fe40003f64270 */
[----:B------:R-:W-:Y:S02]  /*2300*/  IADD3.X R137, R229, R23, RZ, P1, !PT ;  /* 0x00000017e5897210 */ /* 0x000fe40000ffe4ff */
[----:B------:R0:W4:Y:S01]  /*2310*/  @P0 LDG.E.U16 R117, desc[UR6][R120.64] ;  /* 0x0000000678750981 */ /* 0x000122000c1e1500 */
[----:B------:R-:W-:-:S02]  /*2320*/  PRMT R116, RZ, 0x7610, R116 ;  /* 0x00007610ff747816 */ /* 0x000fc40000000074 */
[-C--:B------:R-:W-:Y:S02]  /*2330*/  IADD3 R128, P1, R236, R22.reuse, RZ ;  /* 0x00000016ec807210 */ /* 0x080fe40007f3e0ff */
[----:B------:R-:W-:Y:S02]  /*2340*/  PRMT R110, RZ, 0x7610, R110 ;  /* 0x00007610ff6e7816 */ /* 0x000fe4000000006e */
[----:B------:R-:W-:Y:S02]  /*2350*/  PRMT R109, RZ, 0x7610, R109 ;  /* 0x00007610ff6d7816 */ /* 0x000fe4000000006d */
[-C--:B0-----:R-:W-:Y:S01]  /*2360*/  IADD3 R120, P2, R232, R22.reuse, RZ ;  /* 0x00000016e8787210 */ /* 0x081fe20007f5e0ff */
[--C-:B------:R-:W-:Y:S01]  /*2370*/  IMAD.X R129, R237, 0x1, R23.reuse, P1 ;  /* 0x00000001ed817824 */ /* 0x100fe200008e0617 */
[----:B------:R0:W4:Y:S03]  /*2380*/  @P0 LDG.E.U16 R116, desc[UR6][R136.64] ;  /* 0x0000000688740981 */ /* 0x000126000c1e1500 */
[----:B------:R-:W-:Y:S01]  /*2390*/  IMAD.X R121, R233, 0x1, R23, P2 ;  /* 0x00000001e9797824 */ /* 0x000fe200010e0617 */
[----:B------:R-:W-:Y:S01]  /*23a0*/  ISETP.GT.AND P2, PT, R9, 0x10, PT ;  /* 0x000000100900780c */ /* 0x000fe20003f44270 */
[----:B------:R1:W4:Y:S01]  /*23b0*/  @P3 LDG.E.U16 R109, desc[UR6][R128.64] ;  /* 0x00000006806d3981 */ /* 0x000322000c1e1500 */
[----:B------:R-:W-:-:S02]  /*23c0*/  IADD3 RZ, P1, R160, R22, RZ ;  /* 0x00000016a0ff7210 */ /* 0x000fc40007f3e0ff */
[C---:B------:R-:W-:Y:S01]  /*23d0*/  IADD3 RZ, P0, R158.reuse, R22, RZ ;  /* 0x000000169eff7210 */ /* 0x040fe20007f1e0ff */
[----:B------:R2:W4:Y:S01]  /*23e0*/  @P3 LDG.E.U16 R110, desc[UR6][R120.64] ;  /* 0x00000006786e3981 */ /* 0x000522000c1e1500 */
[----:B------:R-:W-:Y:S01]  /*23f0*/  PRMT R113, RZ, 0x7610, R113 ;  /* 0x00007610ff717816 */ /* 0x000fe20000000071 */
[--C-:B0-----:R-:W-:Y:S01]  /*2400*/  IMAD.IADD R136, R158, 0x1, R22.reuse ;  /* 0x000000019e887824 */ /* 0x101fe200078e0216 */
[----:B------:R-:W-:Y:S01]  /*2410*/  ISETP.GT.AND P3, PT, R9, 0x11, PT ;  /* 0x000000110900780c */ /* 0x000fe20003f64270 */
[--C-:B------:R-:W-:Y:S02]  /*2420*/  IMAD.X R137, R159, 0x1, R23.reuse, P0 ;  /* 0x000000019f897824 */ /* 0x100fe400000e0617 */
[----:B-1----:R-:W-:Y:S02]  /*2430*/  IMAD.IADD R128, R160, 0x1, R22 ;  /* 0x00000001a0807824 */ /* 0x002fe400078e0216 */
[----:B------:R-:W-:Y:S01]  /*2440*/  IMAD.X R129, R161, 0x1, R23, P1 ;  /* 0x00000001a1817824 */ /* 0x000fe200008e0617 */
[----:B--2---:R-:W-:-:S02]  /*2450*/  PRMT R120, RZ, 0x7610, R120 ;  /* 0x00007610ff787816 */ /* 0x004fc40000000078 */
[-C--:B------:R-:W-:Y:S02]  /*2460*/  IADD3 RZ, P1, R156, R22.reuse, RZ ;  /* 0x000000169cff7210 */ /* 0x080fe40007f3e0ff */
[----:B------:R0:W2:Y:S01]  /*2470*/  @P2 LDG.E.U16 R113, desc[UR6][R128.64] ;  /* 0x0000000680712981 */ /* 0x0000a2000c1e1500 */
[----:B------:R-:W-:Y:S02]  /*2480*/  IADD3 RZ, P0, R154, R22, RZ ;  /* 0x000000169aff7210 */ /* 0x000fe40007f1e0ff */
[----:B------:R-:W-:Y:S01]  /*2490*/  PRMT R121, RZ, 0x7610, R121 ;  /* 0x00007610ff797816 */ /* 0x000fe20000000079 */
[----:B------:R1:W2:Y:S01]  /*24a0*/  @P2 LDG.E.U16 R120, desc[UR6][R136.64] ;  /* 0x0000000688782981 */ /* 0x0002a2000c1e1500 */
[----:B------:R-:W-:Y:S01]  /*24b0*/  ISETP.GT.AND P2, PT, R9, 0x12, PT ;  /* 0x000000120900780c */ /* 0x000fe20003f44270 */
[----:B0-----:R-:W-:Y:S02]  /*24c0*/  IMAD.IADD R128, R156, 0x1, R22 ;  /* 0x000000019c807824 */ /* 0x001fe400078e0216 */
[----:B------:R-:W-:-:S02]  /*24d0*/  IMAD.X R129, R157, 0x1, R23, P1 ;  /* 0x000000019d817824 */ /* 0x000fc400008e0617 */
[----:B-1----:R-:W-:Y:S02]  /*24e0*/  IMAD.IADD R136, R154, 0x1, R22 ;  /* 0x000000019a887824 */ /* 0x002fe400078e0216 */
[----:B------:R-:W-:Y:S01]  /*24f0*/  IMAD.X R137, R155, 0x1, R23, P0 ;  /* 0x000000019b897824 */ /* 0x000fe200000e0617 */
[-C--:B------:R-:W-:Y:S01]  /*2500*/  IADD3 RZ, P1, R152, R22.reuse, RZ ;  /* 0x0000001698ff7210 */ /* 0x080fe20007f3e0ff */
[----:B------:R0:W2:Y:S01]  /*2510*/  @P3 LDG.E.U16 R147, desc[UR6][R128.64] ;  /* 0x0000000680933981 */ /* 0x0000a2000c1e1500 */
[----:B------:R-:W-:Y:S02]  /*2520*/  IADD3 RZ, P0, R150, R22, RZ ;  /* 0x0000001696ff7210 */ /* 0x000fe40007f1e0ff */
[----:B------:R-:W-:Y:S01]  /*2530*/  PRMT R114, RZ, 0x7610, R114 ;  /* 0x00007610ff727816 */ /* 0x000fe20000000072 */
[----:B------:R1:W2:Y:S01]  /*2540*/  @P3 LDG.E.U16 R121, desc[UR6][R136.64] ;  /* 0x0000000688793981 */ /* 0x0002a2000c1e1500 */
[----:B------:R-:W-:Y:S01]  /*2550*/  ISETP.GT.AND P3, PT, R9, 0x13, PT ;  /* 0x000000130900780c */ /* 0x000fe20003f64270 */
[----:B0-----:R-:W-:-:S02]  /*2560*/  IMAD.IADD R128, R152, 0x1, R22 ;  /* 0x0000000198807824 */ /* 0x001fc400078e0216 */
[----:B------:R-:W-:Y:S02]  /*2570*/  IMAD.X R129, R153, 0x1, R23, P1 ;  /* 0x0000000199817824 */ /* 0x000fe400008e0617 */
[----:B-1----:R-:W-:Y:S01]  /*2580*/  IMAD.IADD R136, R150, 0x1, R22 ;  /* 0x0000000196887824 */ /* 0x002fe200078e0216 */
[----:B------:R-:W-:Y:S02]  /*2590*/  IADD3.X R137, R151, R23, RZ, P0, !PT ;  /* 0x0000001797897210 */ /* 0x000fe400007fe4ff */
[-C--:B------:R-:W-:Y:S01]  /*25a0*/  IADD3 RZ, P1, R148, R22.reuse, RZ ;  /* 0x0000001694ff7210 */ /* 0x080fe20007f3e0ff */
[----:B------:R0:W2:Y:S01]  /*25b0*/  @P2 LDG.E.U16 R114, desc[UR6][R128.64] ;  /* 0x0000000680722981 */ /* 0x0000a2000c1e1500 */
[----:B------:R-:W-:-:S03]  /*25c0*/  IADD3 RZ, P0, R142, R22, RZ ;  /* 0x000000168eff7210 */ /* 0x000fc60007f1e0ff */
[----:B------:R1:W2:Y:S01]  /*25d0*/  @P2 LDG.E.U16 R204, desc[UR6][R136.64] ;  /* 0x0000000688cc2981 */ /* 0x0002a2000c1e1500 */
[----:B------:R-:W-:Y:S01]  /*25e0*/  ISETP.GT.AND P2, PT, R9, 0x14, PT ;  /* 0x000000140900780c */ /* 0x000fe20003f44270 */
[--C-:B------:R-:W-:Y:S01]  /*25f0*/  IMAD.X R189, R143, 0x1, R23.reuse, P0 ;  /* 0x000000018fbd7824 */ /* 0x100fe200000e0617 */
[-C--:B------:R-:W-:Y:S01]  /*2600*/  IADD3 RZ, P0, R74, R22.reuse, RZ ;  /* 0x000000164aff7210 */ /* 0x080fe20007f1e0ff */
[----:B0-----:R-:W-:Y:S02]  /*2610*/  IMAD.IADD R128, R148, 0x1, R22 ;  /* 0x0000000194807824 */ /* 0x001fe400078e0216 */
[----:B------:R-:W-:Y:S01]  /*2620*/  IMAD.X R129, R149, 0x1, R23, P1 ;  /* 0x0000000195817824 */ /* 0x000fe200008e0617 */
[----:B-1----:R-:W-:Y:S02]  /*2630*/  PRMT R137, RZ, 0x7610, R137 ;  /* 0x00007610ff897816 */ /* 0x002fe40000000089 */
[----:B------:R-:W-:Y:S02]  /*2640*/  PRMT R136, RZ, 0x7610, R136 ;  /* 0x00007610ff887816 */ /* 0x000fe40000000088 */
[----:B------:R-:W-:-:S02]  /*2650*/  IADD3 RZ, P1, R140, R22, RZ ;  /* 0x000000168cff7210 */ /* 0x000fc40007f3e0ff */
[----:B------:R0:W2:Y:S01]  /*2660*/  @P3 LDG.E.U16 R137, desc[UR6][R128.64] ;  /* 0x0000000680893981 */ /* 0x0000a2000c1e1500 */
[----:B------:R-:W-:-:S03]  /*2670*/  IMAD.X R191, R75, 0x1, R23, P0 ;  /* 0x000000014bbf7824 */ /* 0x000fc600000e0617 */
[----:B------:R1:W2:Y:S01]  /*2680*/  @P3 LDG.E.U16 R136, desc[UR6][R188.64] ;  /* 0x00000006bc883981 */ /* 0x0002a2000c1e1500 */
[----:B------:R-:W-:Y:S02]  /*2690*/  ISETP.GT.AND P3, PT, R9, 0x15, PT ;  /* 0x000000150900780c */ /* 0x000fe40003f64270 */
[----:B0-----:R-:W-:Y:S02]  /*26a0*/  PRMT R129, RZ, 0x7610, R129 ;  /* 0x00007610ff817816 */ /* 0x001fe40000000081 */
[----:B------:R-:W-:Y:S01]  /*26b0*/  PRMT R128, RZ, 0x7610, R128 ;  /* 0x00007610ff807816 */ /* 0x000fe20000000080 */
[----:B-1----:R-:W-:Y:S02]  /*26c0*/  IMAD.IADD R188, R140, 0x1, R22 ;  /* 0x000000018cbc7824 */ /* 0x002fe400078e0216 */
[----:B------:R-:W-:Y:S01]  /*26d0*/  IMAD.X R189, R141, 0x1, R23, P1 ;  /* 0x000000018dbd7824 */ /* 0x000fe200008e0617 */
[-C--:B------:R-:W-:Y:S02]  /*26e0*/  IADD3 RZ, P1, R72, R22.reuse, RZ ;  /* 0x0000001648ff7210 */ /* 0x080fe40007f3e0ff */
[----:B------:R0:W2:Y:S01]  /*26f0*/  @P2 LDG.E.U16 R128, desc[UR6][R190.64] ;  /* 0x00000006be802981 */ /* 0x0000a2000c1e1500 */
[----:B------:R-:W-:-:S03]  /*2700*/  IADD3 RZ, P0, R70, R22, RZ ;  /* 0x0000001646ff7210 */ /* 0x000fc60007f1e0ff */
[----:B------:R1:W2:Y:S01]  /*2710*/  @P2 LDG.E.U16 R129, desc[UR6][R188.64] ;  /* 0x00000006bc812981 */ /* 0x0002a2000c1e1500 */
[----:B------:R-:W-:Y:S02]  /*2720*/  ISETP.GT.AND P2, PT, R9, 0x16, PT ;  /* 0x000000160900780c */ /* 0x000fe40003f44270 */
[----:B------:R-:W-:Y:S02]  /*2730*/  PRMT R205, RZ, 0x7610, R205 ;  /* 0x00007610ffcd7816 */ /* 0x000fe400000000cd */
[----:B------:R-:W-:Y:S01]  /*2740*/  PRMT R206, RZ, 0x7610, R206 ;  /* 0x00007610ffce7816 */ /* 0x000fe200000000ce */
[--C-:B0-----:R-:W-:Y:S02]  /*2750*/  IMAD.IADD R190, R70, 0x1, R22.reuse ;  /* 0x0000000146be7824 */ /* 0x101fe400078e0216 */
[----:B------:R-:W-:Y:S01]  /*2760*/  IMAD.X R191, R71, 0x1, R23, P0 ;  /* 0x0000000147bf7824 */ /* 0x000fe200000e0617 */
[----:B------:R-:W-:Y:S01]  /*2770*/  IADD3 RZ, P0, R66, R22, RZ ;  /* 0x0000001642ff7210 */ /* 0x000fe20007f1e0ff */
[----:B-1----:R-:W-:-:S02]  /*2780*/  IMAD.IADD R188, R72, 0x1, R22 ;  /* 0x0000000148bc7824 */ /* 0x002fc400078e0216 */
[----:B------:R-:W-:Y:S01]  /*2790*/  IMAD.X R189, R73, 0x1, R23, P1 ;  /* 0x0000000149bd7824 */ /* 0x000fe200008e0617 */
[-C--:B------:R-:W-:Y:S01]  /*27a0*/  IADD3 RZ, P1, R68, R22.reuse, RZ ;  /* 0x0000001644ff7210 */ /* 0x080fe20007f3e0ff */
[----:B------:R0:W2:Y:S01]  /*27b0*/  @P3 LDG.E.U16 R206, desc[UR6][R190.64] ;  /* 0x00000006bece3981 */ /* 0x0000a2000c1e1500 */
[----:B------:R-:W-:Y:S02]  /*27c0*/  PRMT R207, RZ, 0x7610, R207 ;  /* 0x00007610ffcf7816 */ /* 0x000fe400000000cf */
[----:B------:R-:W-:Y:S01]  /*27d0*/  PRMT R208, RZ, 0x7610, R208 ;  /* 0x00007610ffd07816 */ /* 0x000fe200000000d0 */
[----:B------:R1:W2:Y:S01]  /*27e0*/  @P3 LDG.E.U16 R205, desc[UR6][R188.64] ;  /* 0x00000006bccd3981 */ /* 0x0002a2000c1e1500 */
[----:B------:R-:W-:Y:S01]  /*27f0*/  ISETP.GT.AND P3, PT, R9, 0x17, PT ;  /* 0x000000170900780c */ /* 0x000fe20003f64270 */
[----:B0-----:R-:W-:Y:S02]  /*2800*/  IMAD.IADD R190, R66, 0x1, R22 ;  /* 0x0000000142be7824 */ /* 0x001fe400078e0216 */
[--C-:B------:R-:W-:Y:S01]  /*2810*/  IMAD.X R191, R67, 0x1, R23.reuse, P0 ;  /* 0x0000000143bf7824 */ /* 0x100fe200000e0617 */
[-C--:B-1----:R-:W-:Y:S01]  /*2820*/  IADD3 R188, R68, R22.reuse, RZ ;  /* 0x0000001644bc7210 */ /* 0x082fe20007ffe0ff */
[----:B------:R-:W-:Y:S01]  /*2830*/  IMAD.X R189, R69, 0x1, R23, P1 ;  /* 0x0000000145bd7824 */ /* 0x000fe200008e0617 */
[----:B------:R-:W-:-:S02]  /*2840*/  IADD3 RZ, P1, R64, R22, RZ ;  /* 0x0000001640ff7210 */ /* 0x000fc40007f3e0ff */
        /* <DEDUP_REMOVED lines=11> */
[----:B------:R-:W-:Y:S01]  /*2900*/  IADD3 RZ, P1, R60, R22, RZ ;  /* 0x000000163cff7210 */ /* 0x000fe20007f3e0ff */
[----:B------:R0:W2:Y:S01]  /*2910*/  @P3 LDG.E.U16 R212, desc[UR6][R190.64] ;  /* 0x00000006bed43981 */ /* 0x0000a2000c1e1500 */
[----:B------:R-:W-:Y:S02]  /*2920*/  PRMT R213, RZ, 0x7610, R213 ;  /* 0x00007610ffd57816 */ /* 0x000fe400000000d5 */
[----:B------:R-:W-:Y:S01]  /*2930*/  PRMT R216, RZ, 0x7610, R216 ;  /* 0x00007610ffd87816 */ /* 0x000fe200000000d8 */
[----:B------:R1:W2:Y:S01]  /*2940*/  @P3 LDG.E.U16 R209, desc[UR6][R188.64] ;  /* 0x00000006bcd13981 */ /* 0x0002a2000c1e1500 */
[----:B------:R-:W-:Y:S01]  /*2950*/  ISETP.GT.AND P3, PT, R9, 0x19, PT ;  /* 0x000000190900780c */ /* 0x000fe20003f64270 */
[----:B0-----:R-:W-:Y:S02]  /*2960*/  IMAD.IADD R190, R58, 0x1, R22 ;  /* 0x000000013abe7824 */ /* 0x001fe400078e0216 */
[----:B------:R-:W-:-:S02]  /*2970*/  IMAD.X R191, R59, 0x1, R23, P0 ;  /* 0x000000013bbf7824 */ /* 0x000fc400000e0617 */
[----:B-1----:R-:W-:Y:S02]  /*2980*/  IMAD.IADD R188, R60, 0x1, R22 ;  /* 0x000000013cbc7824 */ /* 0x002fe400078e0216 */
[----:B------:R-:W-:Y:S01]  /*2990*/  IMAD.X R189, R61, 0x1, R23, P1 ;  /* 0x000000013dbd7824 */ /* 0x000fe200008e0617 */
[----:B------:R0:W2:Y:S01]  /*29a0*/  @P2 LDG.E.U16 R216, desc[UR6][R190.64] ;  /* 0x00000006bed82981 */ /* 0x0000a2000c1e1500 */
[----:B------:R-:W-:-:S03]  /*29b0*/  IADD3 RZ, P1, R54, R22, RZ ;  /* 0x0000001636ff7210 */ /* 0x000fc60007f3e0ff */
[----:B------:R1:W2:Y:S01]  /*29c0*/  @P2 LDG.E.U16 R213, desc[UR6][R188.64] ;  /* 0x00000006bcd52981 */ /* 0x0002a2000c1e1500 */
[-C--:B------:R-:W-:Y:S02]  /*29d0*/  IADD3 RZ, P2, R56, R22.reuse, RZ ;  /* 0x0000001638ff7210 */ /* 0x080fe40007f5e0ff */
[----:B------:R-:W-:Y:S02]  /*29e0*/  ISETP.GT.AND P0, PT, R9, 0x1a, PT ;  /* 0x0000001a0900780c */ /* 0x000fe40003f04270 */
[----:B------:R-:W-:Y:S01]  /*29f0*/  PRMT R217, RZ, 0x7610, R217 ;  /* 0x00007610ffd97816 */ /* 0x000fe200000000d9 */
[----:B0-----:R-:W-:Y:S01]  /*2a00*/  IMAD.X R191, R55, 0x1, R23, P1 ;  /* 0x0000000137bf7824 */ /* 0x001fe200008e0617 */
[----:B------:R-:W-:Y:S01]  /*2a10*/  IADD3 RZ, P1, R52, R22, RZ ;  /* 0x0000001634ff7210 */ /* 0x000fe20007f3e0ff */
[----:B-1----:R-:W-:Y:S01]  /*2a20*/  IMAD.IADD R188, R56, 0x1, R22 ;  /* 0x0000000138bc7824 */ /* 0x002fe200078e0216 */
[----:B------:R-:W-:Y:S02]  /*2a30*/  IADD3.X R189, R57, R23, RZ, P2, !PT ;  /* 0x0000001739bd7210 */ /* 0x000fe400017fe4ff */
[----:B------:R-:W-:-:S03]  /*2a40*/  PRMT R221, RZ, 0x7610, R221 ;  /* 0x00007610ffdd7816 */ /* 0x000fc600000000dd */
[----:B------:R0:W2:Y:S01]  /*2a50*/  @P3 LDG.E.U16 R217, desc[UR6][R188.64] ;  /* 0x00000006bcd93981 */ /* 0x0000a2000c1e1500 */
[----:B------:R-:W-:Y:S02]  /*2a60*/  ISETP.GT.AND P2, PT, R9, 0x1b, PT ;  /* 0x0000001b0900780c */ /* 0x000fe40003f44270 */
[----:B------:R-:W-:Y:S01]  /*2a70*/  PRMT R226, RZ, 0x7610, R226 ;  /* 0x00007610ffe27816 */ /* 0x000fe200000000e2 */
[----:B0-----:R-:W-:Y:S02]  /*2a80*/  IMAD.IADD R188, R52, 0x1, R22 ;  /* 0x0000000134bc7824 */ /* 0x001fe400078e0216 */
[----:B------:R-:W-:Y:S01]  /*2a90*/  IMAD.X R189, R53, 0x1, R23, P1 ;  /* 0x0000000135bd7824 */ /* 0x000fe200008e0617 */
[----:B------:R-:W-:-:S04]  /*2aa0*/  IADD3 RZ, P1, R50, R22, RZ ;  /* 0x0000001632ff7210 */ /* 0x000fc80007f3e0ff */
[----:B------:R0:W2:Y:S01]  /*2ab0*/  @P0 LDG.E.U16 R221, desc[UR6][R188.64] ;  /* 0x00000006bcdd0981 */ /* 0x0000a2000c1e1500 */
[----:B------:R-:W-:Y:S01]  /*2ac0*/  PRMT R227, RZ, 0x7610, R227 ;  /* 0x00007610ffe37816 */ /* 0x000fe200000000e3 */
[----:B0-----:R-:W-:Y:S02]  /*2ad0*/  IMAD.IADD R188, R50, 0x1, R22 ;  /* 0x0000000132bc7824 */ /* 0x001fe400078e0216 */
[----:B------:R-:W-:Y:S01]  /*2ae0*/  IMAD.X R189, R51, 0x1, R23, P1 ;  /* 0x0000000133bd7824 */ /* 0x000fe200008e0617 */
[----:B------:R-:W-:-:S04]  /*2af0*/  IADD3 RZ, P1, R48, R22, RZ ;  /* 0x0000001630ff7210 */ /* 0x000fc80007f3e0ff */
[----:B------:R0:W2:Y:S01]  /*2b00*/  @P0 LDG.E.U16 R226, desc[UR6][R188.64] ;  /* 0x00000006bce20981 */ /* 0x0000a2000c1e1500 */
[----:B------:R-:W-:Y:S02]  /*2b10*/  IADD3 RZ, P0, R46, R22, RZ ;  /* 0x000000162eff7210 */ /* 0x000fe40007f1e0ff */
[----:B------:R-:W-:Y:S01]  /*2b20*/  PRMT R230, RZ, 0x7610, R230 ;  /* 0x00007610ffe67816 */ /* 0x000fe200000000e6 */
[----:B0-----:R-:W-:Y:S02]  /*2b30*/  IMAD.IADD R188, R48, 0x1, R22 ;  /* 0x0000000130bc7824 */ /* 0x001fe400078e0216 */
[----:B------:R-:W-:Y:S01]  /*2b40*/  IMAD.X R189, R49, 0x1, R23, P1 ;  /* 0x0000000131bd7824 */ /* 0x000fe200008e0617 */
[----:B------:R-:W-:-:S04]  /*2b50*/  ISETP.GT.AND P1, PT, R9, 0x1c, PT ;  /* 0x0000001c0900780c */ /* 0x000fc80003f24270 */
[----:B------:R0:W2:Y:S01]  /*2b60*/  @P2 LDG.E.U16 R227, desc[UR6][R188.64] ;  /* 0x00000006bce32981 */ /* 0x0000a2000c1e1500 */
        /* <DEDUP_REMOVED lines=9> */
[----:B------:R0:W2:Y:S02]  /*2c00*/  @P1 LDG.E.U16 R231, desc[UR6][R188.64] ;  /* 0x00000006bce71981 */ /* 0x0000a4000c1e1500 */
[-C--:B0-----:R-:W-:Y:S01]  /*2c10*/  IADD3 R188, R42, R22.reuse, RZ ;  /* 0x000000162abc7210 */ /* 0x081fe20007ffe0ff */
[----:B------:R-:W-:Y:S01]  /*2c20*/  IMAD.X R189, R43, 0x1, R23, P0 ;  /* 0x000000012bbd7824 */ /* 0x000fe200000e0617 */
[----:B------:R-:W-:-:S04]  /*2c30*/  IADD3 RZ, P0, R40, R22, RZ ;  /* 0x0000001628ff7210 */ /* 0x000fc80007f1e0ff */
[----:B------:R0:W2:Y:S01]  /*2c40*/  @P1 LDG.E.U16 R234, desc[UR6][R188.64] ;  /* 0x00000006bcea1981 */ /* 0x0000a2000c1e1500 */
[----:B------:R-:W-:Y:S02]  /*2c50*/  ISETP.GT.AND P1, PT, R9, 0x1d, PT ;  /* 0x0000001d0900780c */ /* 0x000fe40003f24270 */
[----:B------:R-:W-:Y:S02]  /*2c60*/  PRMT R235, RZ, 0x7610, R235 ;  /* 0x00007610ffeb7816 */ /* 0x000fe400000000eb */
[----:B------:R-:W-:Y:S01]  /*2c70*/  PRMT R238, RZ, 0x7610, R238 ;  /* 0x00007610ffee7816 */ /* 0x000fe200000000ee */
[----:B0-----:R-:W-:Y:S02]  /*2c80*/  IMAD.IADD R188, R40, 0x1, R22 ;  /* 0x0000000128bc7824 */ /* 0x001fe400078e0216 */
[----:B------:R-:W-:Y:S01]  /*2c90*/  IMAD.X R189, R41, 0x1, R23, P0 ;  /* 0x0000000129bd7824 */ /* 0x000fe200000e0617 */
[----:B------:R-:W-:-:S05]  /*2ca0*/  IADD3 RZ, P0, R38, R22, RZ ;  /* 0x0000001626ff7210 */ /* 0x000fca0007f1e0ff */
[----:B------:R0:W2:Y:S02]  /*2cb0*/  @P1 LDG.E.U16 R235, desc[UR6][R188.64] ;  /* 0x00000006bceb1981 */ /* 0x0000a4000c1e1500 */
[----:B0-----:R-:W-:Y:S02]  /*2cc0*/  IMAD.IADD R188, R38, 0x1, R22 ;  /* 0x0000000126bc7824 */ /* 0x001fe400078e0216 */
[----:B------:R-:W-:Y:S01]  /*2cd0*/  IMAD.X R189, R39, 0x1, R23, P0 ;  /* 0x0000000127bd7824 */ /* 0x000fe200000e0617 */
[----:B------:R-:W-:-:S04]  /*2ce0*/  ISETP.GT.AND P0, PT, R9, 0x1e, PT ;  /* 0x0000001e0900780c */ /* 0x000fc80003f04270 */
[----:B------:R0:W2:Y:S01]  /*2cf0*/  @P1 LDG.E.U16 R238, desc[UR6][R188.64] ;  /* 0x00000006bcee1981 */ /* 0x0000a2000c1e1500 */
[----:B------:R-:W-:Y:S02]  /*2d00*/  PRMT R239, RZ, 0x7610, R239 ;  /* 0x00007610ffef7816 */ /* 0x000fe400000000ef */
[----:B0-----:R-:W-:-:S05]  /*2d10*/  IADD3 R188, P1, R240, R22, RZ ;  /* 0x00000016f0bc7210 */ /* 0x001fca0007f3e0ff */
[----:B------:R-:W-:-:S05]  /*2d20*/  IMAD.X R189, R241, 0x1, R23, P1 ;  /* 0x00000001f1bd7824 */ /* 0x000fca00008e0617 */
[----:B------:R0:W2:Y:S02]  /*2d30*/  @P0 LDG.E.U16 R239, desc[UR6][R188.64] ;  /* 0x00000006bcef0981 */ /* 0x0000a4000c1e1500 */
[----:B0-----:R-:W-:-:S05]  /*2d40*/  IADD3 R188, P1, R76, R22, RZ ;  /* 0x000000164cbc7210 */ /* 0x001fca0007f3e0ff */
[----:B------:R-:W-:Y:S02]  /*2d50*/  IMAD.X R189, R77, 0x1, R23, P1 ;  /* 0x000000014dbd7824 */ /* 0x000fe400008e0617 */
[----:B------:R-:W0:Y:S01]  /*2d60*/  S2R R77, SR_TID.X ;  /* 0x00000000004d7919 */ /* 0x000e220000002100 */
[----:B------:R-:W-:-:S06]  /*2d70*/  PRMT R242, RZ, 0x7610, R242 ;  /* 0x00007610fff27816 */ /* 0x000fcc00000000f2 */
[----:B------:R5:W2:Y:S01]  /*2d80*/  @P0 LDG.E.U16 R242, desc[UR6][R188.64] ;  /* 0x00000006bcf20981 */ /* 0x000aa2000c1e1500 */
[----:B------:R-:W-:Y:S02]  /*2d90*/  ISETP.GT.AND P0, PT, R9, 0x1f, PT ;  /* 0x0000001f0900780c */ /* 0x000fe40003f04270 */
[----:B------:R-:W-:Y:S02]  /*2da0*/  PRMT R243, RZ, 0x7610, R243 ;  /* 0x00007610fff37816 */ /* 0x000fe400000000f3 */
[----:B-----5:R-:W-:-:S05]  /*2db0*/  IADD3 R188, P1, R80, R22, RZ ;  /* 0x0000001650bc7210 */ /* 0x020fca0007f3e0ff */
[----:B------:R-:W-:-:S05]  /*2dc0*/  IMAD.X R189, R81, 0x1, R23, P1 ;  /* 0x0000000151bd7824 */ /* 0x000fca00008e0617 */
[----:B------:R0:W5:Y:S02]  /*2dd0*/  @P0 LDG.E.U16 R243, desc[UR6][R188.64] ;  /* 0x00000006bcf30981 */ /* 0x000164000c1e1500 */
[----:B0-----:R-:W-:-:S04]  /*2de0*/  LOP3.LUT R188, R77, 0x1f, RZ, 0xc0, !PT ;  /* 0x0000001f4dbc7812 */ /* 0x001fc800078ec0ff */
[----:B------:R-:W-:Y:S02]  /*2df0*/  ISETP.GE.AND P1, PT, R188, R9, PT ;  /* 0x00000009bc00720c */ /* 0x000fe40003f26270 */
[----:B---3--:R-:W-:Y:S02]  /*2e00*/  IADD3 R188, P2, R78, R22, RZ ;  /* 0x000000164ebc7210 */ /* 0x008fe40007f5e0ff */
[----:B------:R-:W3:Y:S04]  /*2e10*/  LDL.LU R78, [R1+0x1c] ;  /* 0x00001c00014e7983 */ /* 0x000ee80000300800 */
[----:B------:R-:W2:Y:S04]  /*2e20*/  LDL.LU R81, [R1+0x20] ;  /* 0x0000200001517983 */ /* 0x000ea80000300800 */
[----:B------:R-:W5:Y:S01]  /*2e30*/  LDL.LU R80, [R1+0x24] ;  /* 0x0000240001507983 */ /* 0x000f620000300800 */
[----:B------:R-:W-:Y:S01]  /*2e40*/  PRMT R220, RZ, 0x7610, R220 ;  /* 0x00007610ffdc7816 */ /* 0x000fe200000000dc */
[----:B------:R-:W-:Y:S01]  /*2e50*/  IMAD.IADD R190, R54, 0x1, R22 ;  /* 0x0000000136be7824 */ /* 0x000fe200078e0216 */
[----:B------:R-:W-:Y:S01]  /*2e60*/  PRMT R244, RZ, 0x7610, R244 ;  /* 0x00007610fff47816 */ /* 0x000fe200000000f4 */
[----:B------:R-:W-:-:S03]  /*2e70*/  IMAD.X R189, R79, 0x1, R23, P2 ;  /* 0x000000014fbd7824 */ /* 0x000fc600010e0617 */
[----:B------:R-:W5:Y:S04]  /*2e80*/  @P3 LDG.E.U16 R220, desc[UR6][R190.64] ;  /* 0x00000006bedc3981 */ /* 0x000f68000c1e1500 */
[----:B------:R0:W5:Y:S01]  /*2e90*/  @P0 LDG.E.U16 R244, desc[UR6][R188.64] ;  /* 0x00000006bcf40981 */ /* 0x000162000c1e1500 */
[----:B------:R-:W-:Y:S01]  /*2ea0*/  PRMT R245, RZ, 0x7610, R245 ;  /* 0x00007610fff57816 */ /* 0x000fe200000000f5 */
[----:B0-----:R-:W-:Y:S02]  /*2eb0*/  IMAD.MOV.U32 R188, RZ, RZ, R193 ;  /* 0x000000ffffbc7224 */ /* 0x001fe400078e00c1 */
[----:B------:R-:W-:Y:S02]  /*2ec0*/  IMAD.MOV.U32 R189, RZ, RZ, R192 ;  /* 0x000000ffffbd7224 */ /* 0x000fe400078e00c0 */
[----:B------:R-:W-:Y:S01]  /*2ed0*/  IMAD.WIDE R190, R10, 0x2, R188 ;  /* 0x000000020abe7825 */ /* 0x000fe200078e02bc */
[----:B------:R-:W-:Y:S01]  /*2ee0*/  BAR.SYNC.DEFER_BLOCKING 0x0 ;  /* 0x0000000000007b1d */ /* 0x000fe20000010000 */
[----:B------:R-:W-:-:S02]  /*2ef0*/  PRMT R246, RZ, 0x7610, R246 ;  /* 0x00007610fff67816 */ /* 0x000fc400000000f6 */
[----:B------:R-:W-:-:S03]  /*2f00*/  PRMT R247, RZ, 0x7610, R247 ;  /* 0x00007610fff77816 */ /* 0x000fc600000000f7 */
[----:B------:R0:W5:Y:S02]  /*2f10*/  @!P1 LDG.E.U16 R245, desc[UR6][R190.64] ;  /* 0x00000006bef59981 */ /* 0x000164000c1e1500 */
[----:B0-----:R-:W-:Y:S01]  /*2f20*/  MOV R191, R194 ;  /* 0x000000c200bf7202 */ /* 0x001fe20000000f00 */
[----:B------:R-:W-:-:S04]  /*2f30*/  IMAD.MOV.U32 R190, RZ, RZ, R195 ;  /* 0x000000ffffbe7224 */ /* 0x000fc800078e00c3 */
[----:B------:R-:W-:-:S05]  /*2f40*/  IMAD.WIDE R192, R10, 0x2, R190 ;  /* 0x000000020ac07825 */ /* 0x000fca00078e02be */
[----:B------:R0:W5:Y:S02]  /*2f50*/  @!P1 LDG.E.U16 R246, desc[UR6][R192.64] ;  /* 0x00000006c0f69981 */ /* 0x000164000c1e1500 */
[----:B0-----:R-:W-:Y:S02]  /*2f60*/  IMAD.MOV.U32 R192, RZ, RZ, R197 ;  /* 0x000000ffffc07224 */ /* 0x001fe400078e00c5 */
[----:B------:R-:W-:Y:S02]  /*2f70*/  IMAD.MOV.U32 R193, RZ, RZ, R196 ;  /* 0x000000ffffc17224 */ /* 0x000fe400078e00c4 */
[----:B------:R-:W-:Y:S01]  /*2f80*/  IMAD.WIDE R194, R10, 0x2, R192 ;  /* 0x000000020ac27825 */ /* 0x000fe200078e02c0 */
[----:B------:R-:W-:-:S04]  /*2f90*/  LOP3.LUT R79, R77, 0x3f, RZ, 0xc0, !PT ;  /* 0x0000003f4d4f7812 */ /* 0x000fc800078ec0ff */
[----:B------:R0:W5:Y:S01]  /*2fa0*/  @!P1 LDG.E.U16 R247, desc[UR6][R194.64] ;  /* 0x00000006c2f79981 */ /* 0x000162000c1e1500 */
[----:B------:R-:W-:Y:S01]  /*2fb0*/  PRMT R248, RZ, 0x7610, R248 ;  /* 0x00007610fff87816 */ /* 0x000fe200000000f8 */
[----:B------:R-:W-:Y:S02]  /*2fc0*/  IMAD.SHL.U32 R83, R79, 0x2, RZ ;  /* 0x000000024f537824 */ /* 0x000fe400078e00ff */
[----:B0-----:R-:W-:Y:S02]  /*2fd0*/  IMAD.MOV.U32 R194, RZ, RZ, R199 ;  /* 0x000000ffffc27224 */ /* 0x001fe400078e00c7 */
[----:B------:R-:W-:Y:S02]  /*2fe0*/  IMAD.MOV.U32 R195, RZ, RZ, R198 ;  /* 0x000000ffffc37224 */ /* 0x000fe400078e00c6 */
[----:B------:R-:W-:Y:S01]  /*2ff0*/  IMAD.WIDE R196, R10, 0x2, R194 ;  /* 0x000000020ac47825 */ /* 0x000fe200078e02c2 */
[----:B------:R-:W-:Y:S04]  /*3000*/  STS.U16 [R83+UR4], R200 ;  /* 0x000000c853007988 */ /* 0x000fe80008000404 */
[----:B------:R0:W5:Y:S01]  /*3010*/  @!P1 LDG.E.U16 R248, desc[UR6][R196.64] ;  /* 0x00000006c4f89981 */ /* 0x000162000c1e1500 */
[----:B------:R-:W-:-:S03]  /*3020*/  PRMT R250, RZ, 0x7610, R250 ;  /* 0x00007610fffa7816 */ /* 0x000fc600000000fa */
[----:B------:R-:W-:Y:S04]  /*3030*/  STS.U16 [R83+UR4+0x80], R202 ;  /* 0x000080ca53007988 */ /* 0x000fe80008000404 */
[----:B----4-:R1:W-:Y:S01]  /*3040*/  STS.U16 [R83+UR4+0x800], R12 ;  /* 0x0008000c53007988 */ /* 0x0103e20008000404 */
[----:B0-----:R-:W-:Y:S02]  /*3050*/  IMAD.MOV.U32 R196, RZ, RZ, R203 ;  /* 0x000000ffffc47224 */ /* 0x001fe400078e00cb */
[----:B------:R-:W-:Y:S02]  /*3060*/  IMAD.MOV.U32 R197, RZ, RZ, R201 ;  /* 0x000000ffffc57224 */ /* 0x000fe400078e00c9 */
[----:B------:R-:W-:Y:S01]  /*3070*/  IMAD.WIDE R198, R10, 0x2, R196 ;  /* 0x000000020ac67825 */ /* 0x000fe200078e02c4 */
[----:B-1----:R-:W0:Y:S03]  /*3080*/  S2R R12, SR_TID.X ;  /* 0x00000000000c7919 */ /* 0x002e260000002100 */
[--C-:B------:R-:W-:Y:S01]  /*3090*/  IMAD.MOV.U32 R201, RZ, RZ, R252.reuse ;  /* 0x000000ffffc97224 */ /* 0x100fe200078e00fc */
[----:B------:R1:W4:Y:S01]  /*30a0*/  @!P1 LDG.E.U16 R250, desc[UR6][R198.64] ;  /* 0x00000006c6fa9981 */ /* 0x000322000c1e1500 */
[----:B------:R-:W-:Y:S01]  /*30b0*/  PRMT R252, RZ, 0x7610, R252 ;  /* 0x00007610fffc7816 */ /* 0x000fe200000000fc */
[----:B-1----:R-:W-:-:S02]  /*30c0*/  IMAD.MOV.U32 R198, RZ, RZ, R251 ;  /* 0x000000ffffc67224 */ /* 0x002fc400078e00fb */
[--C-:B------:R-:W-:Y:S01]  /*30d0*/  IMAD.MOV.U32 R199, RZ, RZ, R249.reuse ;  /* 0x000000ffffc77224 */ /* 0x100fe200078e00f9 */
[----:B------:R-:W-:Y:S02]  /*30e0*/  PRMT R249, RZ, 0x7610, R249 ;  /* 0x00007610fff97816 */ /* 0x000fe400000000f9 */
[----:B------:R-:W-:Y:S01]  /*30f0*/  PRMT R251, RZ, 0x7610, R251 ;  /* 0x00007610fffb7816 */ /* 0x000fe200000000fb */
[----:B------:R-:W-:-:S05]  /*3100*/  IMAD.WIDE R76, R10, 0x2, R198 ;  /* 0x000000020a4c7825 */ /* 0x000fca00078e02c6 */
[----:B------:R-:W4:Y:S01]  /*3110*/  @!P1 LDG.E.U16 R249, desc[UR6][R76.64] ;  /* 0x000000064cf99981 */ /* 0x000f22000c1e1500 */
[----:B0-----:R-:W-:-:S03]  /*3120*/  LOP3.LUT R12, R12, 0x3f, RZ, 0xc0, !PT ;  /* 0x0000003f0c0c7812 */ /* 0x001fc600078ec0ff */
[----:B------:R-:W4:Y:S02]  /*3130*/  LDL.LU.64 R76, [R1+0x50] ;  /* 0x00005000014c7983 */ /* 0x000f240000300a00 */
[----:B------:R-:W-:-:S05]  /*3140*/  IMAD.SHL.U32 R12, R12, 0x2, RZ ;  /* 0x000000020c0c7824 */ /* 0x000fca00078e00ff */
[----:B------:R0:W-:Y:S01]  /*3150*/  STS.U16 [R12+UR4+0x880], R11 ;  /* 0x0008800b0c007988 */ /* 0x0001e20008000404 */
[----:B---3--:R-:W-:Y:S01]  /*3160*/  IMAD.MOV.U32 R200, RZ, RZ, R78 ;  /* 0x000000ffffc87224 */ /* 0x008fe200078e004e */
[----:B--2---:R-:W-:-:S03]  /*3170*/  MOV R203, R81 ;  /* 0x0000005100cb7202 */ /* 0x004fc60000000f00 */
[----:B------:R-:W-:-:S04]  /*3180*/  IMAD.WIDE R78, R10, 0x2, R200 ;  /* 0x000000020a4e7825 */ /* 0x000fc800078e02c8 */
[----:B-----5:R-:W-:Y:S01]  /*3190*/  IMAD.MOV.U32 R202, RZ, RZ, R80 ;  /* 0x000000ffffca7224 */ /* 0x020fe200078e0050 */
[----:B------:R-:W2:Y:S03]  /*31a0*/  @!P1 LDG.E.U16 R251, desc[UR6][R78.64] ;  /* 0x000000064efb9981 */ /* 0x000ea6000c1e1500 */
[----:B------:R-:W-:-:S05]  /*31b0*/  IMAD.WIDE R80, R10, 0x2, R202 ;  /* 0x000000020a507825 */ /* 0x000fca00078e02ca */
[----:B------:R-:W3:Y:S04]  /*31c0*/  @!P1 LDG.E.U16 R252, desc[UR6][R80.64] ;  /* 0x0000000650fc9981 */ /* 0x000ee8000c1e1500 */
[----:B------:R-:W5:Y:S04]  /*31d0*/  LDL.LU.64 R78, [R1+0x48] ;  /* 0x00004800014e7983 */ /* 0x000f680000300a00 */
[----:B------:R-:W5:Y:S04]  /*31e0*/  LDL.LU.64 R80, [R1+0x40] ;  /* 0x0000400001507983 */ /* 0x000f680000300a00 */
[----:B------:R-:W5:Y:S04]  /*31f0*/  LDL.LU R83, [R1+0x38] ;  /* 0x0000380001537983 */ /* 0x000f680000300800 */
[----:B0-----:R-:W5:Y:S04]  /*3200*/  LDL R11, [R1+0x28] ;  /* 0x00002800010b7983 */ /* 0x001f680000100800 */
[----:B------:R-:W-:Y:S04]  /*3210*/  STS.U16 [R12+UR4+0x1000], R113 ;  /* 0x001000710c007988 */ /* 0x000fe80008000404 */
        /* <DEDUP_REMOVED lines=60> */
[----:B----4-:R-:W-:Y:S04]  /*35e0*/  STS.U16 [R12+UR4+0x2200], R250 ;  /* 0x002200fa0c007988 */ /* 0x010fe80008000404 */
[----:B------:R-:W-:Y:S04]  /*35f0*/  STS.U16 [R2+UR4+0x2080], R246 ;  /* 0x002080f602007988 */ /* 0x000fe80008000404 */
[----:B------:R-:W-:Y:S04]  /*3600*/  STS.U16 [R2+UR4+0x2280], R249 ;  /* 0x002280f902007988 */ /* 0x000fe80008000404 */
[----:B------:R-:W-:Y:S04]  /*3610*/  STS.U16 [R3+UR4+0x2100], R247 ;  /* 0x002100f703007988 */ /* 0x000fe80008000404 */
[----:B--2---:R-:W-:Y:S04]  /*3620*/  STS.U16 [R3+UR4+0x2300], R251 ;  /* 0x002300fb03007988 */ /* 0x004fe80008000404 */
[----:B------:R-:W-:Y:S04]  /*3630*/  STS.U16 [R4+UR4+0x2180], R248 ;  /* 0x002180f804007988 */ /* 0x000fe80008000404 */
[----:B---3--:R-:W-:Y:S01]  /*3640*/  STS.U16 [R4+UR4+0x2380], R252 ;  /* 0x002380fc04007988 */ /* 0x008fe20008000404 */
[----:B------:R-:W-:Y:S06]  /*3650*/  BAR.SYNC.DEFER_BLOCKING 0x0 ;  /* 0x0000000000007b1d */ /* 0x000fec0000010000 */
[----:B-----5:R-:W-:Y:S04]  /*3660*/  LDSM.16.M88.4 R108, [R11+UR4+0x2000] ;  /* 0x002000040b6c783b */ /* 0x020fe80008000200 */
[----:B------:R0:W-:Y:S04]  /*3670*/  LDSM.16.M88.4 R132, [R11+UR4+0x2200] ;  /* 0x002200040b84783b */ /* 0x0001e80008000200 */
[----:B------:R-:W1:Y:S04]  /*3680*/  LDSM.16.MT88.4 R112, [R0+UR4] ;  /* 0x000000040070783b */ /* 0x000e680008004200 */
[----:B0-----:R-:W2:Y:S01]  /*3690*/  LDL.LU R11, [R1+0x18] ;  /* 0x00001800010b7983 */ /* 0x001ea20000300800 */
[----:B------:R-:W-:-:S03]  /*36a0*/  LOP3.LUT R12, R0, 0x40, RZ, 0x3c, !PT ;  /* 0x00000040000c7812 */ /* 0x000fc600078e3cff */
[----:B------:R-:W0:Y:S04]  /*36b0*/  LDSM.16.MT88.4 R144, [R0+UR4+0x80] ;  /* 0x000080040090783b */ /* 0x000e280008004200 */
[----:B------:R-:W3:Y:S04]  /*36c0*/  LDSM.16.MT88.4 R136, [R12+UR4] ;  /* 0x000000040c88783b */ /* 0x000ee80008004200 */
[----:B------:R-:W4:Y:S04]  /*36d0*/  LDSM.16.MT88.4 R128, [R12+UR4+0x80] ;  /* 0x000080040c80783b */ /* 0x000f280008004200 */
[----:B------:R-:W-:Y:S04]  /*36e0*/  LDSM.16.MT88.4 R116, [R12+UR4+0x1000] ;  /* 0x001000040c74783b */ /* 0x000fe80008004200 */
[----:B------:R-:W5:Y:S04]  /*36f0*/  LDSM.16.MT88.4 R124, [R0+UR4+0x1000] ;  /* 0x00100004007c783b */ /* 0x000f680008004200 */
[----:B------:R-:W5:Y:S01]  /*3700*/  LDSM.16.MT88.4 R120, [R0+UR4+0x1080] ;  /* 0x001080040078783b */ /* 0x000f620008004200 */
[C---:B-1----:R-:W-:Y:S06]  /*3710*/  HMMA.16816.F32.BF16 R104, R112.reuse, R108, R104 ;  /* 0x0000006c7068723c */ /* 0x042fec0000041868 */
[----:B------:R-:W-:Y:S01]  /*3720*/  HMMA.16816.F32.BF16 R100, R112, R132, R100 ;  /* 0x000000847064723c */ /* 0x000fe20000041864 */
[----:B------:R1:W5:Y:S02]  /*3730*/  LDSM.16.MT88.4 R112, [R12+UR4+0x1080] ;  /* 0x001080040c70783b */ /* 0x0003640008004200 */
[----:B-1----:R-:W1:Y:S03]  /*3740*/  LDC R12, c[0x0][0x23c] ;  /* 0x00008f00ff0c7b82 */ /* 0x002e660000000800 */
[C---:B0-----:R-:W-:Y:S06]  /*3750*/  HMMA.16816.F32.BF16 R96, R144.reuse, R108, R96 ;  /* 0x0000006c9060723c */ /* 0x041fec0000041860 */
[----:B------:R-:W-:Y:S01]  /*3760*/  HMMA.16816.F32.BF16 R92, R144, R132, R92 ;  /* 0x00000084905c723c */ /* 0x000fe2000004185c */
[----:B-1----:R-:W-:-:S04]  /*3770*/  IMAD.SHL.U32 R12, R12, 0x20, RZ ;  /* 0x000000200c0c7824 */ /* 0x002fc800078e00ff */
[----:B------:R-:W-:-:S04]  /*3780*/  IMAD.WIDE R202, R12, 0x2, R202 ;  /* 0x000000020cca7825 */ /* 0x000fc800078e02ca */
[----:B------:R-:W-:Y:S01]  /*3790*/  IMAD.WIDE R200, R12, 0x2, R200 ;  /* 0x000000020cc87825 */ /* 0x000fe200078e02c8 */
[----:B------:R-:W-:Y:S04]  /*37a0*/  STL [R1+0x24], R202 ;  /* 0x000024ca01007387 */ /* 0x000fe80000100800 */
[----:B------:R-:W-:Y:S04]  /*37b0*/  STL [R1+0x20], R203 ;  /* 0x000020cb01007387 */ /* 0x000fe80000100800 */
[----:B------:R0:W-:Y:S01]  /*37c0*/  STL [R1+0x1c], R200 ;  /* 0x00001cc801007387 */ /* 0x0001e20000100800 */
[C---:B---3--:R-:W-:Y:S06]  /*37d0*/  HMMA.16816.F32.BF16 R88, R136.reuse, R108, R88 ;  /* 0x0000006c8858723c */ /* 0x048fec0000041858 */
[----:B------:R-:W-:Y:S06]  /*37e0*/  HMMA.16816.F32.BF16 R84, R136, R132, R84 ;  /* 0x000000848854723c */ /* 0x000fec0000041854 */
[C---:B----4-:R-:W-:Y:S06]  /*37f0*/  HMMA.16816.F32.BF16 R76, R128.reuse, R108, R76 ;  /* 0x0000006c804c723c */ /* 0x050fec000004184c */
[----:B------:R-:W-:Y:S01]  /*3800*/  HMMA.16816.F32.BF16 R80, R128, R132, R80 ;  /* 0x000000848050723c */ /* 0x000fe20000041850 */
[----:B------:R-:W-:-:S02]  /*3810*/  IMAD.MOV.U32 R252, RZ, RZ, R201 ;  /* 0x000000fffffc7224 */ /* 0x000fc400078e00c9 */
[----:B------:R-:W-:-:S04]  /*3820*/  IMAD.WIDE R194, R12, 0x2, R194 ;  /* 0x000000020cc27825 */ /* 0x000fc800078e02c2 */
[C---:B------:R-:W-:Y:S01]  /*3830*/  IMAD.WIDE R192, R12.reuse, 0x2, R192 ;  /* 0x000000020cc07825 */ /* 0x040fe200078e02c0 */
[----:B-----5:R-:W-:Y:S03]  /*3840*/  HMMA.16816.F32.BF16 R104, R124, R110, R104 ;  /* 0x0000006e7c68723c */ /* 0x020fe60000041868 */
[----:B------:R-:W-:-:S03]  /*3850*/  IMAD.WIDE R248, R12, 0x2, R198 ;  /* 0x000000020cf87825 */ /* 0x000fc600078e02c6 */
[----:B------:R-:W-:Y:S01]  /*3860*/  HMMA.16816.F32.BF16 R100, R124, R134, R100 ;  /* 0x000000867c64723c */ /* 0x000fe20000041864 */
[----:B0-----:R-:W-:-:S04]  /*3870*/  IMAD.WIDE R200, R12, 0x2, R196 ;  /* 0x000000020cc87825 */ /* 0x001fc800078e02c4 */
[C---:B------:R-:W-:Y:S01]  /*3880*/  IMAD.WIDE R190, R12.reuse, 0x2, R190 ;  /* 0x000000020cbe7825 */ /* 0x040fe200078e02be */
[----:B------:R-:W-:Y:S03]  /*3890*/  HMMA.16816.F32.BF16 R96, R120, R110, R96 ;  /* 0x0000006e7860723c */ /* 0x000fe60000041860 */
[----:B------:R-:W-:-:S03]  /*38a0*/  IMAD.WIDE R188, R12, 0x2, R188 ;  /* 0x000000020cbc7825 */ /* 0x000fc600078e02bc */
[----:B------:R-:W-:Y:S01]  /*38b0*/  HMMA.16816.F32.BF16 R92, R120, R134, R92 ;  /* 0x00000086785c723c */ /* 0x000fe2000004185c */
[----:B------:R-:W-:Y:S02]  /*38c0*/  IMAD.MOV.U32 R199, RZ, RZ, R194 ;  /* 0x000000ffffc77224 */ /* 0x000fe400078e00c2 */
[----:B------:R-:W-:-:S03]  /*38d0*/  IMAD.MOV.U32 R198, RZ, RZ, R195 ;  /* 0x000000ffffc67224 */ /* 0x000fc600078e00c3 */
        /* <DEDUP_REMOVED lines=11> */
[----:B------:R-:W-:Y:S02]  /*3990*/  IMAD.MOV.U32 R192, RZ, RZ, R189 ;  /* 0x000000ffffc07224 */ /* 0x000fe400078e00bd */
[----:B------:R-:W-:Y:S02]  /*39a0*/  VIADD R9, R9, 0xffffffe0 ;  /* 0xffffffe009097836 */ /* 0x000fe40000000000 */
[----:B--2---:R-:W-:-:S05]  /*39b0*/  VIADD R11, R11, 0xffffffff ;  /* 0xffffffff0b0b7836 */ /* 0x004fca0000000000 */
[----:B------:R0:W-:Y:S01]  /*39c0*/  STL [R1+0x18], R11 ;  /* 0x0000180b01007387 */ /* 0x0001e20000100800 */
[----:B------:R-:W-:Y:S02]  /*39d0*/  ISETP.NE.U32.AND P0, PT, R11, RZ, PT ;  /* 0x000000ff0b00720c */ /* 0x000fe40003f05070 */
[----:B0-----:R-:W0:Y:S02]  /*39e0*/  LDC R11, c[0x0][0x238] ;  /* 0x00008e00ff0b7b82 */ /* 0x001e240000000800 */
[----:B0-----:R-:W-:-:S05]  /*39f0*/  SHF.L.U32 R11, R11, 0x5, RZ ;  /* 0x000000050b0b7819 */ /* 0x001fca00000006ff */
[----:B------:R-:W-:-:S04]  /*3a00*/  IMAD.WIDE R22, R11, 0x2, R22 ;  /* 0x000000020b167825 */ /* 0x000fc800078e0216 */
[----:B------:R-:W-:Y:S05]  /*3a10*/  @P0 BRA `(.L_x_1) ;  /* 0xffffffdc00fc0947 */ /* 0x000fea000383ffff */
[----:B------:R-:W-:Y:S02]  /*3a20*/  F2FP.BF16.F32.PACK_AB R27, R83, R87 ;  /* 0x00000057531b723e */ /* 0x000fe400000010ff */
[----:B------:R-:W-:Y:S02]  /*3a30*/  F2FP.BF16.F32.PACK_AB R26, R81, R85 ;  /* 0x00000055511a723e */ /* 0x000fe400000010ff */
[----:B------:R-:W-:Y:S02]  /*3a40*/  F2FP.BF16.F32.PACK_AB R25, R95, R103 ;  /* 0x000000675f19723e */ /* 0x000fe400000010ff */
[----:B------:R-:W-:Y:S02]  /*3a50*/  F2FP.BF16.F32.PACK_AB R24, R93, R101 ;  /* 0x000000655d18723e */ /* 0x000fe400000010ff */
[----:B------:R-:W-:Y:S02]  /*3a60*/  F2FP.BF16.F32.PACK_AB R23, R82, R86 ;  /* 0x000000565217723e */ /* 0x000fe400000010ff */
[----:B------:R-:W-:-:S02]  /*3a70*/  F2FP.BF16.F32.PACK_AB R22, R80, R84 ;  /* 0x000000545016723e */ /* 0x000fc400000010ff */
        /* <DEDUP_REMOVED lines=9> */
[----:B------:R-:W-:-:S07]  /*3b10*/  F2FP.BF16.F32.PACK_AB R12, R96, R104 ;  /* 0x00000068600c723e */ /* 0x000fce00000010ff */
.L_x_0:
[----:B------:R-:W2:Y:S01]  /*3b20*/  LDL.LU R42, [R1+0x30] ;  /* 0x00003000012a7983 */ /* 0x000ea20000300800 */
[----:B------:R-:W-:Y:S01]  /*3b30*/  ULDC.64 UR10, c[0x0][0x228] ;  /* 0x00008a00000a7ab9 */ /* 0x000fe20000000a00 */
[----:B------:R-:W-:Y:S02]  /*3b40*/  ULDC UR8, c[0x0][0x248] ;  /* 0x0000920000087ab9 */ /* 0x000fe40000000800 */
[----:B------:R-:W3:Y:S04]  /*3b50*/  LDL.LU R41, [R1+0x2c] ;  /* 0x00002c0001297983 */ /* 0x000ee80000300800 */
[----:B------:R-:W4:Y:S01]  /*3b60*/  LDL.LU R40, [R1+0x34] ;  /* 0x0000340001287983 */ /* 0x000f220000300800 */
[----:B------:R-:W1:Y:S01]  /*3b70*/  S2R R5, SR_TID.X ;  /* 0x0000000000057919 */ /* 0x000e620000002100 */
[----:B------:R-:W5:Y:S01]  /*3b80*/  S2R R4, SR_TID.X ;  /* 0x0000000000047919 */ /* 0x000f620000002100 */
[----:B-1----:R-:W-:-:S02]  /*3b90*/  IMAD.SHL.U32 R0, R5, 0x10, RZ ;  /* 0x0000001005007824 */ /* 0x002fc400078e00ff */
[----:B------:R-:W-:-:S03]  /*3ba0*/  IMAD.SHL.U32 R2, R5, 0x20, RZ ;  /* 0x0000002005027824 */ /* 0x000fc600078e00ff */
[----:B------:R-:W-:Y:S02]  /*3bb0*/  LOP3.LUT R0, R0, 0xf0, RZ, 0xc0, !PT ;  /* 0x000000f000007812 */ /* 0x000fe400078ec0ff */
[----:B------:R-:W-:Y:S02]  /*3bc0*/  LOP3.LUT R3, R2, 0x200, RZ, 0xc0, !PT ;  /* 0x0000020002037812 */ /* 0x000fe400078ec0ff */
[----:B-----5:R-:W-:Y:S02]  /*3bd0*/  LOP3.LUT R7, R4, 0x20, RZ, 0xc0, !PT ;  /* 0x0000002004077812 */ /* 0x020fe400078ec0ff */
[----:B------:R-:W-:-:S05]  /*3be0*/  IADD3 R0, R3, UR4, R0 ;  /* 0x0000000403007c10 */ /* 0x000fca000fffe000 */
[----:B------:R-:W-:Y:S01]  /*3bf0*/  IMAD R28, R7, 0x8, R0 ;  /* 0x00000008071c7824 */ /* 0x000fe200078e0200 */
[----:B------:R-:W-:Y:S01]  /*3c00*/  BAR.SYNC.DEFER_BLOCKING 0x0 ;  /* 0x0000000000007b1d */ /* 0x000fe20000010000 */
[----:B------:R-:W-:-:S05]  /*3c10*/  LOP3.LUT R6, R5, 0x3f, RZ, 0xc0, !PT ;  /* 0x0000003f05067812 */ /* 0x000fca00078ec0ff */
[----:B------:R-:W-:Y:S01]  /*3c20*/  STSM.16.M88.4 [R28], R12 ;  /* 0x0000000c1c007844 */ /* 0x000fe20000000200 */
[----:B------:R-:W-:Y:S01]  /*3c30*/  LEA R29, R6, UR4, 0x4 ;  /* 0x00000004061d7c11 */ /* 0x000fe2000f8e20ff */
[----:B------:R-:W3:Y:S01]  /*3c40*/  LDC R5, c[0x0][0x244] ;  /* 0x00009100ff057b82 */ /* 0x000ee20000000800 */
[----:B------:R-:W-:-:S07]  /*3c50*/  ULDC.64 UR4, c[0x0][0x220] ;  /* 0x0000880000047ab9 */ /* 0x000fce0000000a00 */
[----:B------:R-:W-:Y:S06]  /*3c60*/  BAR.SYNC.DEFER_BLOCKING 0x0 ;  /* 0x0000000000007b1d */ /* 0x000fec0000010000 */
[----:B0-----:R-:W-:Y:S02]  /*3c70*/  LDS.128 R32, [R29] ;  /* 0x000000001d207984 */ /* 0x001fe40000000c00 */
[----:B------:R-:W-:Y:S06]  /*3c80*/  BAR.SYNC.DEFER_BLOCKING 0x0 ;  /* 0x0000000000007b1d */ /* 0x000fec0000010000 */
[----:B------:R-:W-:Y:S02]  /*3c90*/  STSM.16.M88.4 [R28], R16 ;  /* 0x000000101c007844 */ /* 0x000fe40000000200 */
[----:B------:R-:W-:Y:S06]  /*3ca0*/  BAR.SYNC.DEFER_BLOCKING 0x0 ;  /* 0x0000000000007b1d */ /* 0x000fec0000010000 */
[----:B------:R-:W0:Y:S02]  /*3cb0*/  LDS.128 R36, [R29] ;  /* 0x000000001d247984 */ /* 0x000e240000000c00 */
[----:B------:R-:W-:Y:S06]  /*3cc0*/  BAR.SYNC.DEFER_BLOCKING 0x0 ;  /* 0x0000000000007b1d */ /* 0x000fec0000010000 */
[----:B------:R0:W-:Y:S02]  /*3cd0*/  STSM.16.M88.4 [R28], R20 ;  /* 0x000000141c007844 */ /* 0x0001e40000000200 */
[----:B0-----:R-:W-:Y:S01]  /*3ce0*/  PRMT R20, R36, 0x7632, R20 ;  /* 0x0000763224147816 */ /* 0x001fe20000000014 */
[----:B--2---:R-:W-:-:S02]  /*3cf0*/  VIADD R0, R42, 0x3 ;  /* 0x000000032a007836 */ /* 0x004fc40000000000 */
[----:B------:R-:W-:Y:S02]  /*3d00*/  VIADD R2, R42, 0x2 ;  /* 0x000000022a027836 */ /* 0x000fe40000000000 */
[----:B---3--:R-:W-:Y:S01]  /*3d10*/  IMAD R4, R41, R5, RZ ;  /* 0x0000000529047224 */ /* 0x008fe200078e02ff */
[----:B------:R-:W-:Y:S01]  /*3d20*/  ISETP.GE.AND P0, PT, R0, UR11, PT ;  /* 0x0000000b00007c0c */ /* 0x000fe2000bf06270 */
[----:B------:R-:W-:Y:S01]  /*3d30*/  VIADD R3, R42, 0x1 ;  /* 0x000000012a037836 */ /* 0x000fe20000000000 */
[----:B------:R-:W-:Y:S01]  /*3d40*/  ISETP.GE.AND P6, PT, R2, UR11, PT ;  /* 0x0000000b02007c0c */ /* 0x000fe2000bfc6270 */
[----:B------:R-:W-:Y:S01]  /*3d50*/  VIADD R0, R42, 0x4 ;  /* 0x000000042a007836 */ /* 0x000fe20000000000 */
[----:B------:R-:W-:Y:S01]  /*3d60*/  LEA R2, P3, R4, UR4, 0x1 ;  /* 0x0000000404027c11 */ /* 0x000fe2000f8608ff */
[----:B------:R-:W-:Y:S01]  /*3d70*/  BAR.SYNC.DEFER_BLOCKING 0x0 ;  /* 0x0000000000007b1d */ /* 0x000fe20000010000 */
[----:B------:R-:W-:Y:S02]  /*3d80*/  ISETP.GE.AND P4, PT, R3, UR11, PT ;  /* 0x0000000b03007c0c */ /* 0x000fe4000bf86270 */
[----:B------:R-:W-:Y:S01]  /*3d90*/  ISETP.GE.AND P1, PT, R0, UR11, PT ;  /* 0x0000000b00007c0c */ /* 0x000fe2000bf26270 */
[----:B------:R-:W-:Y:S01]  /*3da0*/  IMAD R0, R5, 0x40, R4 ;  /* 0x0000004005007824 */ /* 0x000fe200078e0204 */
[----:B------:R-:W-:-:S02]  /*3db0*/  LEA.HI.X.SX32 R3, R4, UR5, 0x1, P3 ;  /* 0x0000000504037c11 */ /* 0x000fc400098f0eff */
[----:B------:R-:W0:Y:S01]  /*3dc0*/  LDS.128 R4, [R29] ;  /* 0x000000001d047984 */ /* 0x000e220000000c00 */
[----:B------:R-:W-:Y:S01]  /*3dd0*/  BAR.SYNC.DEFER_BLOCKING 0x0 ;  /* 0x0000000000007b1d */ /* 0x000fe20000010000 */
[----:B------:R-:W-:-:S04]  /*3de0*/  ISETP.GE.AND P2, PT, R41, UR10, PT ;  /* 0x0000000a29007c0c */ /* 0x000fc8000bf46270 */
[C---:B------:R-:W-:Y:S01]  /*3df0*/  ISETP.LT.AND P2, PT, R42.reuse, UR11, !P2 ;  /* 0x0000000b2a007c0c */ /* 0x040fe2000d741270 */
[C---:B------:R-:W-:Y:S01]  /*3e00*/  IMAD R13, R42.reuse, UR8, RZ ;  /* 0x000000082a0d7c24 */ /* 0x040fe2000f8e02ff */
[----:B------:R-:W-:Y:S01]  /*3e10*/  STSM.16.M88.4 [R28], R24 ;  /* 0x000000181c007844 */ /* 0x000fe20000000200 */
[----:B------:R-:W-:Y:S02]  /*3e20*/  BAR.SYNC.DEFER_BLOCKING 0x0 ;  /* 0x0000000000007b1d */ /* 0x000fe40000010000 */
[----:B------:R-:W-:Y:S01]  /*3e30*/  IMAD.WIDE R10, R13, 0x2, R2 ;  /* 0x000000020d0a7825 */ /* 0x000fe200078e0202 */
[----:B------:R-:W-:Y:S02]  /*3e40*/  ISETP.GE.AND P5, PT, R42, UR11, PT ;  /* 0x0000000b2a007c0c */ /* 0x000fe4000bfa6270 */
[----:B------:R-:W-:-:S04]  /*3e50*/  LEA R8, P3, R0, UR4, 0x1 ;  /* 0x0000000400087c11 */ /* 0x000fc8000f8608ff */
[----:B------:R-:W-:Y:S01]  /*3e60*/  LEA.HI.X.SX32 R9, R0, UR5, 0x1, P3 ;  /* 0x0000000500097c11 */ /* 0x000fe200098f0eff */
[C---:B------:R-:W-:Y:S02]  /*3e70*/  VIADD R19, R13.reuse, UR8 ;  /* 0x000000080d137c36 */ /* 0x040fe40008000000 */
[----:B------:R-:W-:Y:S01]  /*3e80*/  IMAD.WIDE R12, R13, 0x2, R8 ;  /* 0x000000020d0c7825 */ /* 0x000fe200078e0208 */
[----:B------:R1:W-:Y:S01]  /*3e90*/  @P2 STG.E.U16 desc[UR6][R10.64], R32 ;  /* 0x000000200a002986 */ /* 0x0003e2000c101506 */
[----:B----4-:R-:W-:Y:S02]  /*3ea0*/  ISETP.LT.AND P2, PT, R40, UR10, !P5 ;  /* 0x0000000a28007c0c */ /* 0x010fe4000ef41270 */
[----:B------:R-:W-:Y:S01]  /*3eb0*/  ISETP.LT.AND P5, PT, R41, UR10, !P4 ;  /* 0x0000000a29007c0c */ /* 0x000fe2000e7a1270 */
[----:B------:R-:W-:Y:S01]  /*3ec0*/  VIADD R18, R42, 0x6 ;  /* 0x000000062a127836 */ /* 0x000fe20000000000 */
[----:B------:R-:W-:Y:S01]  /*3ed0*/  ISETP.LT.AND P4, PT, R40, UR10, !P4 ;  /* 0x0000000a28007c0c */ /* 0x000fe2000e781270 */
[----:B------:R-:W2:Y:S01]  /*3ee0*/  LDS.128 R28, [R29] ;  /* 0x000000001d1c7984 */ /* 0x000ea20000000c00 */
[----:B-1----:R-:W-:Y:S01]  /*3ef0*/  PRMT R11, R32, 0x7632, R11 ;  /* 0x00007632200b7816 */ /* 0x002fe2000000000b */
[----:B------:R-:W-:-:S06]  /*3f00*/  IMAD.WIDE R14, R19, 0x2, R2 ;  /* 0x00000002130e7825 */ /* 0x000fcc00078e0202 */
[----:B------:R1:W-:Y:S01]  /*3f10*/  @P2 STG.E.U16 desc[UR6][R12.64], R11 ;  /* 0x0000000b0c002986 */ /* 0x0003e2000c101506 */
[----:B------:R-:W-:Y:S02]  /*3f20*/  ISETP.LT.AND P2, PT, R41, UR10, !P6 ;  /* 0x0000000a29007c0c */ /* 0x000fe4000f741270 */
[----:B------:R-:W-:Y:S01]  /*3f30*/  ISETP.LT.AND P6, PT, R40, UR10, !P6 ;  /* 0x0000000a28007c0c */ /* 0x000fe2000f7c1270 */
[C---:B------:R-:W-:Y:S01]  /*3f40*/  IMAD.WIDE R16, R19.reuse, 0x2, R8 ;  /* 0x0000000213107825 */ /* 0x040fe200078e0208 */
[----:B------:R-:W-:Y:S03]  /*3f50*/  @P5 STG.E.U16 desc[UR6][R14.64], R36 ;  /* 0x000000240e005986 */ /* 0x000fe6000c101506 */
[----:B------:R-:W-:Y:S01]  /*3f60*/  VIADD R19, R19, UR8 ;  /* 0x0000000813137c36 */ /* 0x000fe20008000000 */
[----:B------:R3:W-:Y:S03]  /*3f70*/  @P4 STG.E.U16 desc[UR6][R16.64], R20 ;  /* 0x0000001410004986 */ /* 0x0007e6000c101506 */
[----:B-1----:R-:W-:-:S04]  /*3f80*/  IMAD.WIDE R10, R19, 0x2, R2 ;  /* 0x00000002130a7825 */ /* 0x002fc800078e0202 */
[----:B------:R-:W-:Y:S01]  /*3f90*/  IMAD.WIDE R12, R19, 0x2, R8 ;  /* 0x00000002130c7825 */ /* 0x000fe200078e0208 */
[----:B------:R-:W-:Y:S02]  /*3fa0*/  ISETP.LT.AND P4, PT, R41, UR10, !P0 ;  /* 0x0000000a29007c0c */ /* 0x000fe4000c781270 */
[----:B---3--:R-:W-:Y:S01]  /*3fb0*/  PRMT R17, R33, 0x7632, R17 ;  /* 0x0000763221117816 */ /* 0x008fe20000000011 */
[----:B------:R1:W-:Y:S01]  /*3fc0*/  @P2 STG.E.U16 desc[UR6][R10.64], R33 ;  /* 0x000000210a002986 */ /* 0x0003e2000c101506 */
[C---:B------:R-:W-:Y:S01]  /*3fd0*/  ISETP.LT.AND P0, PT, R40.reuse, UR10, !P0 ;  /* 0x0000000a28007c0c */ /* 0x040fe2000c701270 */
[----:B------:R-:W-:Y:S02]  /*3fe0*/  VIADD R21, R19, UR8 ;  /* 0x0000000813157c36 */ /* 0x000fe40008000000 */
[----:B------:R3:W-:Y:S01]  /*3ff0*/  @P6 STG.E.U16 desc[UR6][R12.64], R17 ;  /* 0x000000110c006986 */ /* 0x0007e2000c101506 */
[----:B------:R-:W-:Y:S02]  /*4000*/  ISETP.LT.AND P6, PT, R41, UR10, !P1 ;  /* 0x0000000a29007c0c */ /* 0x000fe4000cfc1270 */
[----:B------:R-:W-:Y:S01]  /*4010*/  ISETP.LT.AND P1, PT, R40, UR10, !P1 ;  /* 0x0000000a28007c0c */ /* 0x000fe2000cf21270 */
[C---:B------:R-:W-:Y:S01]  /*4020*/  VIADD R19, R21.reuse, UR8 ;  /* 0x0000000815137c36 */ /* 0x040fe20008000000 */
[----:B------:R-:W-:Y:S01]  /*4030*/  IADD3 R0, R42, 0x5, RZ ;  /* 0x000000052a007810 */ /* 0x000fe20007ffe0ff */
[----:B------:R-:W-:Y:S01]  /*4040*/  IMAD.WIDE R14, R21, 0x2, R2 ;  /* 0x00000002150e7825 */ /* 0x000fe200078e0202 */
[----:B------:R-:W-:-:S03]  /*4050*/  PRMT R20, R37, 0x7632, R20 ;  /* 0x0000763225147816 */ /* 0x000fc60000000014 */
[----:B-1----:R-:W-:Y:S01]  /*4060*/  IMAD.WIDE R10, R21, 0x2, R8 ;  /* 0x00000002150a7825 */ /* 0x002fe200078e0208 */
[----:B------:R-:W-:-:S03]  /*4070*/  PRMT R21, R34, 0x7632, R21 ;  /* 0x0000763222157816 */ /* 0x000fc60000000015 */
[C---:B---3--:R-:W-:Y:S01]  /*4080*/  IMAD.WIDE R16, R19.reuse, 0x2, R2 ;  /* 0x0000000213107825 */ /* 0x048fe200078e0202 */
[----:B------:R-:W-:Y:S01]  /*4090*/  ISETP.GE.AND P3, PT, R0, UR11, PT ;  /* 0x0000000b00007c0c */ /* 0x000fe2000bf66270 */
[----:B------:R1:W-:Y:S02]  /*40a0*/  @P4 STG.E.U16 desc[UR6][R14.64], R37 ;  /* 0x000000250e004986 */ /* 0x0003e4000c101506 */
[----:B------:R-:W-:Y:S01]  /*40b0*/  IMAD.WIDE R12, R19, 0x2, R8 ;  /* 0x00000002130c7825 */ /* 0x000fe200078e0208 */
[----:B------:R-:W-:Y:S01]  /*40c0*/  ISETP.GE.AND P5, PT, R18, UR11, PT ;  /* 0x0000000b12007c0c */ /* 0x000fe2000bfa6270 */
[----:B------:R3:W-:Y:S04]  /*40d0*/  @P0 STG.E.U16 desc[UR6][R10.64], R20 ;  /* 0x000000140a000986 */ /* 0x0007e8000c101506 */
[----:B------:R-:W-:Y:S01]  /*40e0*/  @P6 STG.E.U16 desc[UR6][R16.64], R34 ;  /* 0x0000002210006986 */ /* 0x000fe2000c101506 */
[----:B------:R-:W-:-:S03]  /*40f0*/  ISETP.LT.AND P6, PT, R41, UR10, !P5 ;  /* 0x0000000a29007c0c */ /* 0x000fc6000efc1270 */
[----:B------:R4:W-:Y:S01]  /*4100*/  @P1 STG.E.U16 desc[UR6][R12.64], R21 ;  /* 0x000000150c001986 */ /* 0x0009e2000c101506 */
[----:B------:R-:W-:Y:S01]  /*4110*/  ISETP.LT.AND P1, PT, R41, UR10, !P3 ;  /* 0x0000000a29007c0c */ /* 0x000fe2000df21270 */
[----:B-1----:R-:W-:Y:S01]  /*4120*/  VIADD R15, R19, UR8 ;  /* 0x00000008130f7c36 */ /* 0x002fe20008000000 */
[C---:B------:R-:W-:Y:S02]  /*4130*/  ISETP.LT.AND P3, PT, R40.reuse, UR10, !P3 ;  /* 0x0000000a28007c0c */ /* 0x040fe4000df61270 */
[----:B------:R-:W-:Y:S01]  /*4140*/  ISETP.LT.AND P5, PT, R40, UR10, !P5 ;  /* 0x0000000a28007c0c */ /* 0x000fe2000efa1270 */
[C---:B------:R-:W-:Y:S01]  /*4150*/  VIADD R19, R15.reuse, UR8 ;  /* 0x000000080f137c36 */ /* 0x040fe20008000000 */
[----:B---3--:R-:W-:Y:S01]  /*4160*/  PRMT R20, R38, 0x7632, R20 ;  /* 0x0000763226147816 */ /* 0x008fe20000000014 */
[----:B------:R-:W-:Y:S02]  /*4170*/  VIADD R0, R42, 0x7 ;  /* 0x000000072a007836 */ /* 0x000fe40000000000 */
[----:B------:R-:W-:Y:S01]  /*4180*/  IMAD.WIDE R10, R15, 0x2, R2 ;  /* 0x000000020f0a7825 */ /* 0x000fe200078e0202 */
[----:B------:R-:W-:-:S03]  /*4190*/  PRMT R22, R35, 0x7632, R22 ;  /* 0x0000763223167816 */ /* 0x000fc60000000016 */
[----:B------:R-:W-:Y:S01]  /*41a0*/  IMAD.WIDE R14, R15, 0x2, R8 ;  /* 0x000000020f0e7825 */ /* 0x000fe200078e0208 */
[----:B------:R-:W-:-:S03]  /*41b0*/  ISETP.GE.AND P2, PT, R0, UR11, PT ;  /* 0x0000000b00007c0c */ /* 0x000fc6000bf46270 */
[C---:B----4-:R-:W-:Y:S01]  /*41c0*/  IMAD.WIDE R12, R19.reuse, 0x2, R2 ;  /* 0x00000002130c7825 */ /* 0x050fe200078e0202 */
[----:B------:R-:W-:Y:S03]  /*41d0*/  @P1 STG.E.U16 desc[UR6][R10.64], R38 ;  /* 0x000000260a001986 */ /* 0x000fe6000c101506 */
[----:B------:R-:W-:Y:S01]  /*41e0*/  IMAD.WIDE R16, R19, 0x2, R8 ;  /* 0x0000000213107825 */ /* 0x000fe200078e0208 */
[----:B------:R-:W-:Y:S03]  /*41f0*/  @P3 STG.E.U16 desc[UR6][R14.64], R20 ;  /* 0x000000140e003986 */ /* 0x000fe6000c101506 */
[----:B------:R-:W-:Y:S01]  /*4200*/  VIADD R18, R42, 0x8 ;  /* 0x000000082a127836 */ /* 0x000fe20000000000 */
[----:B------:R-:W-:Y:S04]  /*4210*/  @P6 STG.E.U16 desc[UR6][R12.64], R35 ;  /* 0x000000230c006986 */ /* 0x000fe8000c101506 */
[----:B------:R1:W-:Y:S01]  /*4220*/  @P5 STG.E.U16 desc[UR6][R16.64], R22 ;  /* 0x0000001610005986 */ /* 0x0003e2000c101506 */
[----:B------:R-:W-:-:S02]  /*4230*/  ISETP.GE.AND P4, PT, R18, UR11, PT ;  /* 0x0000000b12007c0c */ /* 0x000fc4000bf86270 */
[C---:B------:R-:W-:Y:S02]  /*4240*/  ISETP.LT.AND P5, PT, R41.reuse, UR10, !P2 ;  /* 0x0000000a29007c0c */ /* 0x040fe4000d7a1270 */
[----:B------:R-:W-:Y:S01]  /*4250*/  ISETP.LT.AND P2, PT, R40, UR10, !P2 ;  /* 0x0000000a28007c0c */ /* 0x000fe2000d741270 */
[----:B------:R-:W-:Y:S01]  /*4260*/  VIADD R0, R42, 0x9 ;  /* 0x000000092a007836 */ /* 0x000fe20000000000 */
[----:B------:R-:W-:Y:S01]  /*4270*/  ISETP.LT.AND P6, PT, R41, UR10, !P4 ;  /* 0x0000000a29007c0c */ /* 0x000fe2000e7c1270 */
[----:B------:R-:W-:Y:S01]  /*4280*/  VIADD R19, R19, UR8 ;  /* 0x0000000813137c36 */ /* 0x000fe20008000000 */
[----:B------:R-:W-:Y:S02]  /*4290*/  ISETP.LT.AND P4, PT, R40, UR10, !P4 ;  /* 0x0000000a28007c0c */ /* 0x000fe4000e781270 */
[----:B------:R-:W-:Y:S01]  /*42a0*/  ISETP.GE.AND P0, PT, R0, UR11, PT ;  /* 0x0000000b00007c0c */ /* 0x000fe2000bf06270 */
[----:B------:R-:W-:Y:S01]  /*42b0*/  VIADD R21, R19, UR8 ;  /* 0x0000000813157c36 */ /* 0x000fe20008000000 */
[----:B-1----:R-:W-:Y:S01]  /*42c0*/  PRMT R17, R39, 0x7632, R17 ;  /* 0x0000763227117816 */ /* 0x002fe20000000011 */
[----:B------:R-:W-:-:S04]  /*42d0*/  IMAD.WIDE R10, R19, 0x2, R2 ;  /* 0x00000002130a7825 */ /* 0x000fc800078e0202 */
[----:B------:R-:W-:Y:S02]  /*42e0*/  VIADD R0, R42, 0xa ;  /* 0x0000000a2a007836 */ /* 0x000fe40000000000 */
[----:B------:R-:W-:Y:S01]  /*42f0*/  IMAD.WIDE R12, R19, 0x2, R8 ;  /* 0x00000002130c7825 */ /* 0x000fe200078e0208 */
[----:B------:R1:W-:Y:S03]  /*4300*/  @P5 STG.E.U16 desc[UR6][R10.64], R39 ;  /* 0x000000270a005986 */ /* 0x0003e6000c101506 */
[----:B------:R-:W-:Y:S01]  /*4310*/  IMAD.WIDE R14, R21, 0x2, R2 ;  /* 0x00000002150e7825 */ /* 0x000fe200078e0202 */
[----:B------:R-:W-:Y:S01]  /*4320*/  ISETP.GE.AND P1, PT, R0, UR11, PT ;  /* 0x0000000b00007c0c */ /* 0x000fe2000bf26270 */
[----:B------:R3:W-:Y:S01]  /*4330*/  @P2 STG.E.U16 desc[UR6][R12.64], R17 ;  /* 0x000000110c002986 */ /* 0x0007e2000c101506 */
[C---:B------:R-:W-:Y:S02]  /*4340*/  ISETP.LT.AND P2, PT, R41.reuse, UR10, !P0 ;  /* 0x0000000a29007c0c */ /* 0x040fe4000c741270 */
[----:B------:R-:W-:Y:S01]  /*4350*/  ISETP.LT.AND P0, PT, R40, UR10, !P0 ;  /* 0x0000000a28007c0c */ /* 0x000fe2000c701270 */
[----:B0-----:R2:W-:Y:S01]  /*4360*/  @P6 STG.E.U16 desc[UR6][R14.64], R4 ;  /* 0x000000040e006986 */ /* 0x0015e2000c101506 */
[----:B------:R-:W-:-:S02]  /*4370*/  ISETP.LT.AND P6, PT, R41, UR10, !P1 ;  /* 0x0000000a29007c0c */ /* 0x000fc4000cfc1270 */
[----:B-1----:R-:W-:Y:S01]  /*4380*/  PRMT R11, R4, 0x7632, R11 ;  /* 0x00007632040b7816 */ /* 0x002fe2000000000b */
[----:B------:R-:W-:Y:S02]  /*4390*/  VIADD R18, R42, 0xb ;  /* 0x0000000b2a127836 */ /* 0x000fe40000000000 */
[----:B---3--:R-:W-:-:S04]  /*43a0*/  IMAD.WIDE R16, R21, 0x2, R8 ;  /* 0x0000000215107825 */ /* 0x008fc800078e0208 */
[----:B------:R-:W-:Y:S01]  /*43b0*/  VIADD R21, R21, UR8 ;  /* 0x0000000815157c36 */ /* 0x000fe20008000000 */
[----:B------:R0:W-:Y:S01]  /*43c0*/  @P4 STG.E.U16 desc[UR6][R16.64], R11 ;  /* 0x0000000b10004986 */ /* 0x0001e2000c101506 */
[----:B------:R-:W-:Y:S02]  /*43d0*/  IADD3 R0, R42, 0xc, RZ ;  /* 0x0000000c2a007810 */ /* 0x000fe40007ffe0ff */
[C---:B------:R-:W-:Y:S01]  /*43e0*/  VIADD R19, R21.reuse, UR8 ;  /* 0x0000000815137c36 */ /* 0x040fe20008000000 */
[----:B--2---:R-:W-:Y:S01]  /*43f0*/  PRMT R4, R28, 0x7632, R4 ;  /* 0x000076321c047816 */ /* 0x004fe20000000004 */
[----:B------:R-:W-:Y:S01]  /*4400*/  IMAD.WIDE R12, R21, 0x2, R8 ;  /* 0x00000002150c7825 */ /* 0x000fe200078e0208 */
[----:B------:R-:W-:-:S03]  /*4410*/  ISETP.GE.AND P3, PT, R18, UR11, PT ;  /* 0x0000000b12007c0c */ /* 0x000fc6000bf66270 */
[----:B------:R-:W-:-:S04]  /*4420*/  IMAD.WIDE R14, R19, 0x2, R2 ;  /* 0x00000002130e7825 */ /* 0x000fc800078e0202 */
[----:B0-----:R-:W-:Y:S01]  /*4430*/  IMAD.WIDE R10, R21, 0x2, R2 ;  /* 0x00000002150a7825 */ /* 0x001fe200078e0202 */
[----:B------:R-:W-:Y:S02]  /*4440*/  ISETP.GE.AND P5, PT, R0, UR11, PT ;  /* 0x0000000b00007c0c */ /* 0x000fe4000bfa6270 */
[----:B------:R-:W-:Y:S02]  /*4450*/  ISETP.LT.AND P1, PT, R40, UR10, !P1 ;  /* 0x0000000a28007c0c */ /* 0x000fe4000cf21270 */
[----:B------:R0:W-:Y:S01]  /*4460*/  @P2 STG.E.U16 desc[UR6][R10.64], R28 ;  /* 0x0000001c0a002986 */ /* 0x0001e2000c101506 */
[----:B------:R-:W-:-:S03]  /*4470*/  VIADD R17, R19, UR8 ;  /* 0x0000000813117c36 */ /* 0x000fc60008000000 */
[----:B------:R1:W-:Y:S01]  /*4480*/  @P0 STG.E.U16 desc[UR6][R12.64], R4 ;  /* 0x000000040c000986 */ /* 0x0003e2000c101506 */
[C---:B------:R-:W-:Y:S02]  /*4490*/  ISETP.LT.AND P0, PT, R41.reuse, UR10, !P3 ;  /* 0x0000000a29007c0c */ /* 0x040fe4000df01270 */
[----:B------:R-:W-:Y:S01]  /*44a0*/  ISETP.LT.AND P3, PT, R40, UR10, !P3 ;  /* 0x0000000a28007c0c */ /* 0x000fe2000df61270 */
[----:B------:R2:W-:Y:S01]  /*44b0*/  @P6 STG.E.U16 desc[UR6][R14.64], R5 ;  /* 0x000000050e006986 */ /* 0x0005e2000c101506 */
[----:B------:R-:W-:Y:S01]  /*44c0*/  ISETP.LT.AND P6, PT, R41, UR10, !P5 ;  /* 0x0000000a29007c0c */ /* 0x000fe2000efc1270 */
[C---:B------:R-:W-:Y:S02]  /*44d0*/  VIADD R18, R42.reuse, 0xd ;  /* 0x0000000d2a127836 */ /* 0x040fe40000000000 */
[----:B------:R-:W-:Y:S01]  /*44e0*/  VIADD R0, R42, 0xe ;  /* 0x0000000e2a007836 */ /* 0x000fe20000000000 */
[----:B------:R-:W-:Y:S01]  /*44f0*/  PRMT R16, R5, 0x7632, R16 ;  /* 0x0000763205107816 */ /* 0x000fe20000000010 */
[----:B------:R-:W-:Y:S01]  /*4500*/  VIADD R21, R17, UR8 ;  /* 0x0000000811157c36 */ /* 0x000fe20008000000 */
[----:B------:R-:W-:Y:S01]  /*4510*/  ISETP.GE.AND P4, PT, R18, UR11, PT ;  /* 0x0000000b12007c0c */ /* 0x000fe2000bf86270 */
[----:B0-----:R-:W-:Y:S01]  /*4520*/  IMAD.WIDE R10, R19, 0x2, R8 ;  /* 0x00000002130a7825 */ /* 0x001fe200078e0208 */
[----:B------:R-:W-:-:S03]  /*4530*/  PRMT R18, R29, 0x7632, R18 ;  /* 0x000076321d127816 */ /* 0x000fc60000000012 */
[----:B-1----:R-:W-:Y:S01]  /*4540*/  IMAD.WIDE R12, R17, 0x2, R2 ;  /* 0x00000002110c7825 */ /* 0x002fe200078e0202 */
[----:B------:R-:W-:-:S03]  /*4550*/  ISETP.GE.AND P2, PT, R0, UR11, PT ;  /* 0x0000000b00007c0c */ /* 0x000fc6000bf46270 */
[----:B--2---:R-:W-:Y:S01]  /*4560*/  IMAD.WIDE R4, R17, 0x2, R8 ;  /* 0x0000000211047825 */ /* 0x004fe200078e0208 */
[----:B------:R-:W-:Y:S03]  /*4570*/  @P1 STG.E.U16 desc[UR6][R10.64], R16 ;  /* 0x000000100a001986 */ /* 0x000fe6000c101506 */
[C---:B------:R-:W-:Y:S01]  /*4580*/  IMAD.WIDE R14, R21.reuse, 0x2, R2 ;  /* 0x00000002150e7825 */ /* 0x040fe200078e0202 */
[----:B------:R-:W-:Y:S03]  /*4590*/  @P0 STG.E.U16 desc[UR6][R12.64], R29 ;  /* 0x0000001d0c000986 */ /* 0x000fe6000c101506 */
[----:B------:R-:W-:Y:S01]  /*45a0*/  VIADD R0, R42, 0xf ;  /* 0x0000000f2a007836 */ /* 0x000fe20000000000 */
[----:B------:R0:W-:Y:S01]  /*45b0*/  @P3 STG.E.U16 desc[UR6][R4.64], R18 ;  /* 0x0000001204003986 */ /* 0x0001e2000c101506 */
[----:B------:R-:W-:Y:S01]  /*45c0*/  ISETP.LT.AND P5, PT, R40, UR10, !P5 ;  /* 0x0000000a28007c0c */ /* 0x000fe2000efa1270 */
[----:B------:R-:W-:-:S02]  /*45d0*/  VIADD R17, R21, UR8 ;  /* 0x0000000815117c36 */ /* 0x000fc40008000000 */
[----:B------:R1:W-:Y:S01]  /*45e0*/  @P6 STG.E.U16 desc[UR6][R14.64], R6 ;  /* 0x000000060e006986 */ /* 0x0003e2000c101506 */
[----:B------:R-:W-:Y:S02]  /*45f0*/  ISETP.GE.AND P1, PT, R0, UR11, PT ;  /* 0x0000000b00007c0c */ /* 0x000fe4000bf26270 */
[C---:B------:R-:W-:Y:S02]  /*4600*/  ISETP.LT.AND P6, PT, R41.reuse, UR10, !P4 ;  /* 0x0000000a29007c0c */ /* 0x040fe4000e7c1270 */
[C---:B------:R-:W-:Y:S02]  /*4610*/  ISETP.LT.AND P4, PT, R40.reuse, UR10, !P4 ;  /* 0x0000000a28007c0c */ /* 0x040fe4000e781270 */
[----:B------:R-:W-:Y:S01]  /*4620*/  ISETP.LT.AND P3, PT, R41, UR10, !P2 ;  /* 0x0000000a29007c0c */ /* 0x000fe2000d761270 */
[----:B------:R-:W-:Y:S01]  /*4630*/  VIADD R19, R17, UR8 ;  /* 0x0000000811137c36 */ /* 0x000fe20008000000 */
[----:B------:R-:W-:Y:S02]  /*4640*/  ISETP.LT.AND P2, PT, R40, UR10, !P2 ;  /* 0x0000000a28007c0c */ /* 0x000fe4000d741270 */
[----:B------:R-:W-:-:S02]  /*4650*/  ISETP.LT.AND P0, PT, R41, UR10, !P1 ;  /* 0x0000000a29007c0c */ /* 0x000fc4000cf01270 */
[----:B------:R-:W-:Y:S01]  /*4660*/  ISETP.LT.AND P1, PT, R40, UR10, !P1 ;  /* 0x0000000a28007c0c */ /* 0x000fe2000cf21270 */
[----:B0-----:R-:W-:Y:S01]  /*4670*/  IMAD.WIDE R4, R21, 0x2, R8 ;  /* 0x0000000215047825 */ /* 0x001fe200078e0208 */
[----:B------:R-:W-:Y:S02]  /*4680*/  PRMT R0, R6, 0x7632, R0 ;  /* 0x0000763206007816 */ /* 0x000fe40000000000 */
[----:B-1----:R-:W-:Y:S01]  /*4690*/  PRMT R6, R30, 0x7632, R6 ;  /* 0x000076321e067816 */ /* 0x002fe20000000006 */
[----:B------:R-:W-:Y:S02]  /*46a0*/  VIADD R21, R19, UR8 ;  /* 0x0000000813157c36 */ /* 0x000fe40008000000 */
[----:B------:R-:W-:Y:S01]  /*46b0*/  IMAD.WIDE R10, R17, 0x2, R2 ;  /* 0x00000002110a7825 */ /* 0x000fe200078e0202 */
[----:B------:R-:W-:-:S03]  /*46c0*/  PRMT R18, R7, 0x7632, R18 ;  /* 0x0000763207127816 */ /* 0x000fc60000000012 */
[----:B------:R-:W-:Y:S01]  /*46d0*/  IMAD.WIDE R12, R17, 0x2, R8 ;  /* 0x00000002110c7825 */ /* 0x000fe200078e0208 */
[----:B------:R0:W-:Y:S03]  /*46e0*/  @P5 STG.E.U16 desc[UR6][R4.64], R0 ;  /* 0x0000000004005986 */ /* 0x0001e6000c101506 */
[C---:B------:R-:W-:Y:S01]  /*46f0*/  IMAD.WIDE R14, R19.reuse, 0x2, R2 ;  /* 0x00000002130e7825 */ /* 0x040fe200078e0202 */
[----:B------:R0:W-:Y:S03]  /*4700*/  @P6 STG.E.U16 desc[UR6][R10.64], R30 ;  /* 0x0000001e0a006986 */ /* 0x0001e6000c101506 */
[----:B------:R-:W-:Y:S01]  /*4710*/  IMAD.WIDE R16, R19, 0x2, R8 ;  /* 0x0000000213107825 */ /* 0x000fe200078e0208 */
[----:B------:R0:W-:Y:S03]  /*4720*/  @P4 STG.E.U16 desc[UR6][R12.64], R6 ;  /* 0x000000060c004986 */ /* 0x0001e6000c101506 */
[C---:B------:R-:W-:Y:S01]  /*4730*/  IMAD.WIDE R2, R21.reuse, 0x2, R2 ;  /* 0x0000000215027825 */ /* 0x040fe200078e0202 */
[----:B------:R0:W-:Y:S04]  /*4740*/  @P3 STG.E.U16 desc[UR6][R14.64], R7 ;  /* 0x000000070e003986 */ /* 0x0001e8000c101506 */
[----:B------:R0:W-:Y:S01]  /*4750*/  @P2 STG.E.U16 desc[UR6][R16.64], R18 ;  /* 0x0000001210002986 */ /* 0x0001e2000c101506 */
[----:B------:R-:W-:-:S03]  /*4760*/  IMAD.WIDE R8, R21, 0x2, R8 ;  /* 0x0000000215087825 */ /* 0x000fc600078e0208 */
[----:B------:R0:W-:Y:S01]  /*4770*/  @P0 STG.E.U16 desc[UR6][R2.64], R31 ;  /* 0x0000001f02000986 */ /* 0x0001e2000c101506 */
[----:B------:R-:W-:Y:S05]  /*4780*/  @!P1 EXIT ;  /* 0x000000000000994d */ /* 0x000fea0003800000 */
[----:B0-----:R-:W-:-:S05]  /*4790*/  PRMT R4, R31, 0x7632, R4 ;  /* 0x000076321f047816 */ /* 0x001fca0000000004 */
[----:B------:R-:W-:Y:S01]  /*47a0*/  STG.E.U16 desc[UR6][R8.64], R4 ;  /* 0x0000000408007986 */ /* 0x000fe2000c101506 */
[----:B------:R-:W-:Y:S05]  /*47b0*/  EXIT ;  /* 0x000000000000794d */ /* 0x000fea0003800000 */
.L_x_2:
[----:B------:R-:W-:-:S00]  /*47c0*/  BRA `(.L_x_2) ;  /* 0xfffffffc00fc7947 */ /* 0x000fc0000383ffff */
[----:B------:R-:W-:-:S00]  /*47d0*/  NOP ;  /* 0x0000000000007918 */ /* 0x000fc00000000000 */
        /* <DEDUP_REMOVED lines=10> */
.L_x_3:


//--------------------- .nv.shared.matmul_kernel  --------------------------
	.section	.nv.shared.matmul_kernel,"aw",@nobits
	.sectionflags	@""
	.align	16
	.zero		1024


//--------------------- .nv.shared.reserved.0     --------------------------
	.section	.nv.shared.reserved.0,"aw",@nobits
	.weak		__nv_reservedSMEM_offset_0_alias
	.size		__nv_reservedSMEM_offset_0_alias, 0, 0
	.other		__nv_reservedSMEM_offset_0_alias,@"STO_CUDA_RESERVED_SHARED STV_DEFAULT"
__nv_reservedSMEM_offset_0_alias:
	.zero		0


//--------------------- .nv.constant0.matmul_kernel --------------------------
	.section	.nv.constant0.matmul_kernel,"a",@progbits
	.sectionflags	@""
	.align	4
.nv.constant0.matmul_kernel:
	.zero		608


//--------------------- SYMBOLS --------------------------

	.type		.nv.reservedSmem.offset0,@object
	.size		.nv.reservedSmem.offset0,0x4
